// auto-generated by cutlass_sweep.conv — config: {"arch": "sm_90", "cluster_m": 1, "cluster_n": 1, "conv_kind": "wgrad", "dtype": "fp16", "ndim": 3, "tile_k": 32, "tile_m": 64, "tile_n": 64}
#include "cutlass/cutlass.h"
#include "cute/tensor.hpp"
#include "cutlass/kernel_hardware_info.hpp"
#include "cutlass/conv/convolution.h"
#include "cutlass/conv/dispatch_policy.hpp"
#include "cutlass/conv/collective/collective_builder.hpp"
#include "cutlass/conv/kernel/conv_universal.hpp"
#include "cutlass/conv/device/conv_universal_adapter.hpp"
#include "cutlass/epilogue/collective/collective_builder.hpp"

using namespace cute;
using Elem = cutlass::half_t;
using Acc  = float;
using LayoutAB = cutlass::layout::TensorNDHWC;
using LayoutC  = cutlass::layout::TensorKCSRT;
constexpr auto ConvOp = cutlass::conv::Operator::kWgrad;
using TileShape    = Shape<_64, Shape<_64>, Shape<_32>>;
using ClusterShape = Shape<_1, _1, _1>;

using CollectiveEpilogue = typename cutlass::epilogue::collective::CollectiveBuilder<
    cutlass::arch::Sm90, cutlass::arch::OpClassTensorOp,
    TileShape, ClusterShape,
    cutlass::epilogue::collective::EpilogueTileAuto,
    Acc, Acc,
    Elem, LayoutC, 128 / cutlass::sizeof_bits<Elem>::value,
    Elem, LayoutC, 128 / cutlass::sizeof_bits<Elem>::value,
    cutlass::epilogue::collective::EpilogueScheduleAuto
  >::CollectiveOp;

using CollectiveMainloop = typename cutlass::conv::collective::CollectiveBuilder<
    cutlass::arch::Sm90, cutlass::arch::OpClassTensorOp, ConvOp,
    Elem, LayoutAB, 128 / cutlass::sizeof_bits<Elem>::value,
    Elem, LayoutAB, 128 / cutlass::sizeof_bits<Elem>::value,
    Acc,
    TileShape, ClusterShape,
    cutlass::conv::collective::StageCountAutoCarveout<
        static_cast<int>(sizeof(typename CollectiveEpilogue::SharedStorage))>,
    cutlass::conv::collective::KernelScheduleAuto
  >::CollectiveOp;

using ProblemShape = cutlass::conv::ConvProblemShape<
    ConvOp, CollectiveMainloop::DispatchPolicy::NumSpatialDimensions>;
using ConvKernel = cutlass::conv::kernel::ConvUniversal<
    ProblemShape, CollectiveMainloop, CollectiveEpilogue>;
using Conv = cutlass::conv::device::ConvUniversalAdapter<ConvKernel>;

auto* _anchor = &cutlass::device_kernel<ConvKernel>;


// ===== COMPILED SASS (sm_90a) =====

	.target	sm_90a

	.elftype	@"ET_EXEC"


//--------------------- .note.nv.tkinfo           --------------------------
	.section	.note.nv.tkinfo,"",@"SHT_NOTE"
	.sectionflags	@"SHF_NOTE_NV_TKINFO"
	.tkinfo
        /*0018*/ 	.word	0x00000002
        /*0030*/ 	.string	""
        /*0030*/ 	.string	"ptxas"
        /*0030*/ 	.string	"Cuda compilation tools, release 13.0, V13.0.88"
        /*0030*/ 	.string	"Build cuda_13.0.r13.0/compiler.36424714_0"
        /*0030*/ 	.string	"-arch sm_90a -m 64 "



//--------------------- .note.nv.cuinfo           --------------------------
	.section	.note.nv.cuinfo,"",@"SHT_NOTE"
	.sectionflags	@"SHF_NOTE_NV_CUINFO"
        /*0018*/ 	.short	0x0002
        /*001a*/ 	.short	0x005a
        /*001c*/ 	.short	0x0082
	.zero		2


//--------------------- .nv.info                  --------------------------
	.section	.nv.info,"",@"SHT_CUDA_INFO"
	.align	4


	//----- nvinfo : EIATTR_REGCOUNT
	.align		4
        /*0000*/ 	.byte	0x04, 0x2f
        /*0002*/ 	.short	(.L_12 - .L_11)
	.align		4
.L_11:
        /*0004*/ 	.word	index@(_ZN7cutlass13device_kernelINS_4conv6kernel13ConvUniversalINS1_16ConvProblemShapeILNS1_8OperatorE2ELi3EEENS1_10collective14CollectiveConvINS1_46MainloopSm90TmaGmmaWarpSpecializedImplicitGemmILS5_2ELi28ELi3EN4cute5tupleIJNSA_1CILi1EEESD_SD_EEENS1_36KernelImplicitTmaWarpSpecializedSm90ELi1EEENSB_IJNSC_ILi64EEENSB_IJSH_EEENSB_IJNSC_ILi32EEEEEEEEENS_6half_tESM_NSA_8TiledMMAINSA_8MMA_AtomIJNSA_4SM904GMMA25MMA_64x64x16_F32F16F16_SSILNSQ_5MajorE1ELSS_1ELNSQ_7ScaleInE1ELST_1EEEEEENSA_6LayoutISE_NSB_IJNSC_ILi0EEESX_SX_EEEEENSB_IJNSA_10UnderscoreES10_S10_EEEEENS7_6detail26Sm90ImplicitGemmTileTraitsINSA_13SM90_TMA_LOADENSA_14ComposedLayoutINSA_7SwizzleILi3ELi4ELi3EEENSA_18smem_ptr_flag_bitsILi16EEENSW_INSB_IJNSB_IJSH_SD_EEENSB_IJNSC_ILi8EEENSC_ILi4EEEEEENSB_IJSD_NSC_ILi28EEEEEEEEENSB_IJNSB_IJSD_SX_EEENSB_IJSH_NSC_ILi512EEEEEENSB_IJSX_NSC_ILi2048EEEEEEEEEEEEEvEENS14_INSA_20SM90_TMA_LOAD_IM2COLES1P_vEEEENS_8epilogue10collective6detail29Sm90TmaWarpSpecializedAdapterINS1V_15DefaultEpilogueISM_NSB_IJlNSB_IJSD_lllEEESX_EEES20_NS1U_6thread17LinearCombinationISM_Li1EffLNS21_9ScaleType4KindE0ELNS_15FloatRoundStyleE2ESM_EENS_4gemm15EpilogueDefaultEEEEEvvEEEEvNT_6ParamsE)
        /*0008*/ 	.word	0x00000046


	//----- nvinfo : EIATTR_FRAME_SIZE
	.align		4
.L_12:
        /*000c*/ 	.byte	0x04, 0x11
        /*000e*/ 	.short	(.L_14 - .L_13)
	.align		4
.L_13:
        /*0010*/ 	.word	index@(_ZN7cutlass13device_kernelINS_4conv6kernel13ConvUniversalINS1_16ConvProblemShapeILNS1_8OperatorE2ELi3EEENS1_10collective14CollectiveConvINS1_46MainloopSm90TmaGmmaWarpSpecializedImplicitGemmILS5_2ELi28ELi3EN4cute5tupleIJNSA_1CILi1EEESD_SD_EEENS1_36KernelImplicitTmaWarpSpecializedSm90ELi1EEENSB_IJNSC_ILi64EEENSB_IJSH_EEENSB_IJNSC_ILi32EEEEEEEEENS_6half_tESM_NSA_8TiledMMAINSA_8MMA_AtomIJNSA_4SM904GMMA25MMA_64x64x16_F32F16F16_SSILNSQ_5MajorE1ELSS_1ELNSQ_7ScaleInE1ELST_1EEEEEENSA_6LayoutISE_NSB_IJNSC_ILi0EEESX_SX_EEEEENSB_IJNSA_10UnderscoreES10_S10_EEEEENS7_6detail26Sm90ImplicitGemmTileTraitsINSA_13SM90_TMA_LOADENSA_14ComposedLayoutINSA_7SwizzleILi3ELi4ELi3EEENSA_18smem_ptr_flag_bitsILi16EEENSW_INSB_IJNSB_IJSH_SD_EEENSB_IJNSC_ILi8EEENSC_ILi4EEEEEENSB_IJSD_NSC_ILi28EEEEEEEEENSB_IJNSB_IJSD_SX_EEENSB_IJSH_NSC_ILi512EEEEEENSB_IJSX_NSC_ILi2048EEEEEEEEEEEEEvEENS14_INSA_20SM90_TMA_LOAD_IM2COLES1P_vEEEENS_8epilogue10collective6detail29Sm90TmaWarpSpecializedAdapterINS1V_15DefaultEpilogueISM_NSB_IJlNSB_IJSD_lllEEESX_EEES20_NS1U_6thread17LinearCombinationISM_Li1EffLNS21_9ScaleType4KindE0ELNS_15FloatRoundStyleE2ESM_EENS_4gemm15EpilogueDefaultEEEEEvvEEEEvNT_6ParamsE)
        /*0014*/ 	.word	0x00000000


	//----- nvinfo : EIATTR_MIN_STACK_SIZE
	.align		4
.L_14:
        /*0018*/ 	.byte	0x04, 0x12
        /*001a*/ 	.short	(.L_16 - .L_15)
	.align		4
.L_15:
        /*001c*/ 	.word	index@(_ZN7cutlass13device_kernelINS_4conv6kernel13ConvUniversalINS1_16ConvProblemShapeILNS1_8OperatorE2ELi3EEENS1_10collective14CollectiveConvINS1_46MainloopSm90TmaGmmaWarpSpecializedImplicitGemmILS5_2ELi28ELi3EN4cute5tupleIJNSA_1CILi1EEESD_SD_EEENS1_36KernelImplicitTmaWarpSpecializedSm90ELi1EEENSB_IJNSC_ILi64EEENSB_IJSH_EEENSB_IJNSC_ILi32EEEEEEEEENS_6half_tESM_NSA_8TiledMMAINSA_8MMA_AtomIJNSA_4SM904GMMA25MMA_64x64x16_F32F16F16_SSILNSQ_5MajorE1ELSS_1ELNSQ_7ScaleInE1ELST_1EEEEEENSA_6LayoutISE_NSB_IJNSC_ILi0EEESX_SX_EEEEENSB_IJNSA_10UnderscoreES10_S10_EEEEENS7_6detail26Sm90ImplicitGemmTileTraitsINSA_13SM90_TMA_LOADENSA_14ComposedLayoutINSA_7SwizzleILi3ELi4ELi3EEENSA_18smem_ptr_flag_bitsILi16EEENSW_INSB_IJNSB_IJSH_SD_EEENSB_IJNSC_ILi8EEENSC_ILi4EEEEEENSB_IJSD_NSC_ILi28EEEEEEEEENSB_IJNSB_IJSD_SX_EEENSB_IJSH_NSC_ILi512EEEEEENSB_IJSX_NSC_ILi2048EEEEEEEEEEEEEvEENS14_INSA_20SM90_TMA_LOAD_IM2COLES1P_vEEEENS_8epilogue10collective6detail29Sm90TmaWarpSpecializedAdapterINS1V_15DefaultEpilogueISM_NSB_IJlNSB_IJSD_lllEEESX_EEES20_NS1U_6thread17LinearCombinationISM_Li1EffLNS21_9ScaleType4KindE0ELNS_15FloatRoundStyleE2ESM_EENS_4gemm15EpilogueDefaultEEEEEvvEEEEvNT_6ParamsE)
        /*0020*/ 	.word	0x00000000
.L_16:


//--------------------- .nv.compat                --------------------------
	.section	.nv.compat,"",@"SHT_CUDA_COMPAT_INFO"
	.align	4
        /*0000*/ 	.byte	0x02, 0x09, 0x01, 0x00, 0x02, 0x02, 0x04, 0x00, 0x02, 0x05, 0x05, 0x00, 0x03, 0x07, 0x01, 0x01
        /*0010*/ 	.byte	0x02, 0x03, 0x01, 0x00, 0x02, 0x06, 0x01, 0x00, 0x04, 0x0b, 0x08, 0x00, 0x00, 0x00, 0x00, 0x00
        /*0020*/ 	.byte	0x00, 0x00, 0x00, 0x00


//--------------------- .nv.info._ZN7cutlass13device_kernelINS_4conv6kernel13ConvUniversalINS1_16ConvProblemShapeILNS1_8OperatorE2ELi3EEENS1_10collective14CollectiveConvINS1_46MainloopSm90TmaGmmaWarpSpecializedImplicitGemmILS5_2ELi28ELi3EN4cute5tupleIJNSA_1CILi1EEESD_SD_EEENS1_36KernelImplicitTmaWarpSpecializedSm90ELi1EEENSB_IJNSC_ILi64EEENSB_IJSH_EEENSB_IJNSC_ILi32EEEEEEEEENS_6half_tESM_NSA_8TiledMMAINSA_8MMA_AtomIJNSA_4SM904GMMA25MMA_64x64x16_F32F16F16_SSILNSQ_5MajorE1ELSS_1ELNSQ_7ScaleInE1ELST_1EEEEEENSA_6LayoutISE_NSB_IJNSC_ILi0EEESX_SX_EEEEENSB_IJNSA_10UnderscoreES10_S10_EEEEENS7_6detail26Sm90ImplicitGemmTileTraitsINSA_13SM90_TMA_LOADENSA_14ComposedLayoutINSA_7SwizzleILi3ELi4ELi3EEENSA_18smem_ptr_flag_bitsILi16EEENSW_INSB_IJNSB_IJSH_SD_EEENSB_IJNSC_ILi8EEENSC_ILi4EEEEEENSB_IJSD_NSC_ILi28EEEEEEEEENSB_IJNSB_IJSD_SX_EEENSB_IJSH_NSC_ILi512EEEEEENSB_IJSX_NSC_ILi2048EEEEEEEEEEEEEvEENS14_INSA_20SM90_TMA_LOAD_IM2COLES1P_vEEEENS_8epilogue10collective6detail29Sm90TmaWarpSpecializedAdapterINS1V_15DefaultEpilogueISM_NSB_IJlNSB_IJSD_lllEEESX_EEES20_NS1U_6thread17LinearCombinationISM_Li1EffLNS21_9ScaleType4KindE0ELNS_15FloatRoundStyleE2ESM_EENS_4gemm15EpilogueDefaultEEEEEvvEEEEvNT_6ParamsE --------------------------
	.section	.nv.info._ZN7cutlass13device_kernelINS_4conv6kernel13ConvUniversalINS1_16ConvProblemShapeILNS1_8OperatorE2ELi3EEENS1_10collective14CollectiveConvINS1_46MainloopSm90TmaGmmaWarpSpecializedImplicitGemmILS5_2ELi28ELi3EN4cute5tupleIJNSA_1CILi1EEESD_SD_EEENS1_36KernelImplicitTmaWarpSpecializedSm90ELi1EEENSB_IJNSC_ILi64EEENSB_IJSH_EEENSB_IJNSC_ILi32EEEEEEEEENS_6half_tESM_NSA_8TiledMMAINSA_8MMA_AtomIJNSA_4SM904GMMA25MMA_64x64x16_F32F16F16_SSILNSQ_5MajorE1ELSS_1ELNSQ_7ScaleInE1ELST_1EEEEEENSA_6LayoutISE_NSB_IJNSC_ILi0EEESX_SX_EEEEENSB_IJNSA_10UnderscoreES10_S10_EEEEENS7_6detail26Sm90ImplicitGemmTileTraitsINSA_13SM90_TMA_LOADENSA_14ComposedLayoutINSA_7SwizzleILi3ELi4ELi3EEENSA_18smem_ptr_flag_bitsILi16EEENSW_INSB_IJNSB_IJSH_SD_EEENSB_IJNSC_ILi8EEENSC_ILi4EEEEEENSB_IJSD_NSC_ILi28EEEEEEEEENSB_IJNSB_IJSD_SX_EEENSB_IJSH_NSC_ILi512EEEEEENSB_IJSX_NSC_ILi2048EEEEEEEEEEEEEvEENS14_INSA_20SM90_TMA_LOAD_IM2COLES1P_vEEEENS_8epilogue10collective6detail29Sm90TmaWarpSpecializedAdapterINS1V_15DefaultEpilogueISM_NSB_IJlNSB_IJSD_lllEEESX_EEES20_NS1U_6thread17LinearCombinationISM_Li1EffLNS21_9ScaleType4KindE0ELNS_15FloatRoundStyleE2ESM_EENS_4gemm15EpilogueDefaultEEEEEvvEEEEvNT_6ParamsE,"",@"SHT_CUDA_INFO"
	.sectionflags	@""
	.align	4


	//----- nvinfo : EIATTR_CUDA_API_VERSION
	.align		4
        /*0000*/ 	.byte	0x04, 0x37
        /*0002*/ 	.short	(.L_18 - .L_17)
.L_17:
        /*0004*/ 	.word	0x00000082


	//----- nvinfo : EIATTR_KPARAM_INFO
	.align		4
.L_18:
        /*0008*/ 	.byte	0x04, 0x17
        /*000a*/ 	.short	(.L_20 - .L_19)
.L_19:
        /*000c*/ 	.word	0x00000000
        /*0010*/ 	.short	0x0000
        /*0012*/ 	.short	0x0070
        /*0014*/ 	.byte	0x00, 0xf0, 0x01, 0x10


	//----- nvinfo : EIATTR_SPARSE_MMA_MASK
	.align		4
.L_20:
        /*0018*/ 	.byte	0x03, 0x50
        /*001a*/ 	.short	0x0000


	//----- nvinfo : EIATTR_MAXREG_COUNT
	.align		4
        /*001c*/ 	.byte	0x03, 0x1b
        /*001e*/ 	.short	0x00ff


	//----- nvinfo : EIATTR_NUM_BARRIERS
	.align		4
        /*0020*/ 	.byte	0x02, 0x4c
        /*0022*/ 	.byte	0x01
	.zero		1


	//----- nvinfo : EIATTR_MERCURY_ISA_VERSION
	.align		4
        /*0024*/ 	.byte	0x03, 0x5f
        /*0026*/ 	.short	0x0101


	//----- nvinfo : EIATTR_COOP_GROUP_MASK_REGIDS
	.align		4
        /*0028*/ 	.byte	0x04, 0x29
        /*002a*/ 	.short	(.L_22 - .L_21)


	//   ....[0]....
.L_21:
        /*002c*/ 	.word	0xffffffff


	//   ....[1]....
        /*0030*/ 	.word	0xffffffff


	//   ....[2]....
        /*0034*/ 	.word	0xffffffff


	//----- nvinfo : EIATTR_COOP_GROUP_INSTR_OFFSETS
	.align		4
.L_22:
        /*0038*/ 	.byte	0x04, 0x28
        /*003a*/ 	.short	(.L_24 - .L_23)


	//   ....[0]....
.L_23:
        /*003c*/ 	.word	0x00000060


	//   ....[1]....
        /*0040*/ 	.word	0x00000070


	//   ....[2]....
        /*0044*/ 	.word	0x00000130


	//----- nvinfo : EIATTR_MBARRIER_INSTR_OFFSETS
	.align		4
.L_24:
        /*0048*/ 	.byte	0x04, 0x39
        /*004a*/ 	.short	(.L_26 - .L_25)


	//   ....[0]....
.L_25:
        /*004c*/ 	.word	0x00000270
        /*0050*/ 	.word	0x000000ff
        /*0054*/ 	.word	0x00038000
        /*0058*/ 	.short	0x0100
        /*005a*/ 	.byte	0x08
	.zero		1


	//   ....[1]....
        /*005c*/ 	.word	0x00000280
        /*0060*/ 	.word	0x000000ff
        /*0064*/ 	.word	0x000380e0
        /*0068*/ 	.short	0x0100
        /*006a*/ 	.byte	0x08
	.zero		1


	//   ....[2]....
        /*006c*/ 	.word	0x00000290
        /*0070*/ 	.word	0x000000ff
        /*0074*/ 	.word	0x00038008
        /*0078*/ 	.short	0x0100
        /*007a*/ 	.byte	0x08
	.zero		1


	//   ....[3]....
        /*007c*/ 	.word	0x000002a0
        /*0080*/ 	.word	0x000000ff
        /*0084*/ 	.word	0x000380e8
        /*0088*/ 	.short	0x0100
        /*008a*/ 	.byte	0x08
	.zero		1


	//   ....[4]....
        /*008c*/ 	.word	0x000002b0
        /*0090*/ 	.word	0x000000ff
        /*0094*/ 	.word	0x00038010
        /*0098*/ 	.short	0x0100
        /*009a*/ 	.byte	0x08
	.zero		1


	//   ....[5]....
        /*009c*/ 	.word	0x000002c0
        /*00a0*/ 	.word	0x000000ff
        /*00a4*/ 	.word	0x000380f0
        /*00a8*/ 	.short	0x0100
        /*00aa*/ 	.byte	0x08
	.zero		1


	//   ....[6]....
        /*00ac*/ 	.word	0x000002d0
        /*00b0*/ 	.word	0x000000ff
        /*00b4*/ 	.word	0x00038018
        /*00b8*/ 	.short	0x0100
        /*00ba*/ 	.byte	0x08
	.zero		1


	//   ....[7]....
        /*00bc*/ 	.word	0x000002e0
        /*00c0*/ 	.word	0x000000ff
        /*00c4*/ 	.word	0x000380f8
        /*00c8*/ 	.short	0x0100
        /*00ca*/ 	.byte	0x08
	.zero		1


	//   ....[8]....
        /*00cc*/ 	.word	0x000002f0
        /*00d0*/ 	.word	0x000000ff
        /*00d4*/ 	.word	0x00038020
        /*00d8*/ 	.short	0x0100
        /*00da*/ 	.byte	0x08
	.zero		1


	//   ....[9]....
        /*00dc*/ 	.word	0x00000300
        /*00e0*/ 	.word	0x000000ff
        /*00e4*/ 	.word	0x00038100
        /*00e8*/ 	.short	0x0100
        /*00ea*/ 	.byte	0x08
	.zero		1


	//   ....[10]....
        /*00ec*/ 	.word	0x00000310
        /*00f0*/ 	.word	0x000000ff
        /*00f4*/ 	.word	0x00038028
        /*00f8*/ 	.short	0x0100
        /*00fa*/ 	.byte	0x08
	.zero		1


	//   ....[11]....
        /*00fc*/ 	.word	0x00000320
        /*0100*/ 	.word	0x000000ff
        /*0104*/ 	.word	0x00038108
        /*0108*/ 	.short	0x0100
        /*010a*/ 	.byte	0x08
	.zero		1


	//   ....[12]....
        /*010c*/ 	.word	0x00000330
        /*0110*/ 	.word	0x000000ff
        /*0114*/ 	.word	0x00038030
        /*0118*/ 	.short	0x0100
        /*011a*/ 	.byte	0x08
	.zero		1


	//   ....[13]....
        /*011c*/ 	.word	0x00000340
        /*0120*/ 	.word	0x000000ff
        /*0124*/ 	.word	0x00038110
        /*0128*/ 	.short	0x0100
        /*012a*/ 	.byte	0x08
	.zero		1


	//   ....[14]....
        /*012c*/ 	.word	0x00000350
        /*0130*/ 	.word	0x000000ff
        /*0134*/ 	.word	0x00038038
        /*0138*/ 	.short	0x0100
        /*013a*/ 	.byte	0x08
	.zero		1


	//   ....[15]....
        /*013c*/ 	.word	0x00000360
        /*0140*/ 	.word	0x000000ff
        /*0144*/ 	.word	0x00038118
        /*0148*/ 	.short	0x0100
        /*014a*/ 	.byte	0x08
	.zero		1


	//   ....[16]....
        /*014c*/ 	.word	0x00000370
        /*0150*/ 	.word	0x000000ff
        /*0154*/ 	.word	0x00038040
        /*0158*/ 	.short	0x0100
        /*015a*/ 	.byte	0x08
	.zero		1


	//   ....[17]....
        /*015c*/ 	.word	0x00000380
        /*0160*/ 	.word	0x000000ff
        /*0164*/ 	.word	0x00038120
        /*0168*/ 	.short	0x0100
        /*016a*/ 	.byte	0x08
	.zero		1


	//   ....[18]....
        /*016c*/ 	.word	0x00000390
        /*0170*/ 	.word	0x000000ff
        /*0174*/ 	.word	0x00038048
        /*0178*/ 	.short	0x0100
        /*017a*/ 	.byte	0x08
	.zero		1


	//   ....[19]....
        /*017c*/ 	.word	0x000003a0
        /*0180*/ 	.word	0x000000ff
        /*0184*/ 	.word	0x00038128
        /*0188*/ 	.short	0x0100
        /*018a*/ 	.byte	0x08
	.zero		1


	//   ....[20]....
        /*018c*/ 	.word	0x000003b0
        /*0190*/ 	.word	0x000000ff
        /*0194*/ 	.word	0x00038050
        /*0198*/ 	.short	0x0100
        /*019a*/ 	.byte	0x08
	.zero		1


	//   ....[21]....
        /*019c*/ 	.word	0x000003c0
        /*01a0*/ 	.word	0x000000ff
        /*01a4*/ 	.word	0x00038130
        /*01a8*/ 	.short	0x0100
        /*01aa*/ 	.byte	0x08
	.zero		1


	//   ....[22]....
        /*01ac*/ 	.word	0x000003d0
        /*01b0*/ 	.word	0x000000ff
        /*01b4*/ 	.word	0x00038058
        /*01b8*/ 	.short	0x0100
        /*01ba*/ 	.byte	0x08
	.zero		1


	//   ....[23]....
        /*01bc*/ 	.word	0x000003e0
        /*01c0*/ 	.word	0x000000ff
        /*01c4*/ 	.word	0x00038138
        /*01c8*/ 	.short	0x0100
        /*01ca*/ 	.byte	0x08
	.zero		1


	//   ....[24]....
        /*01cc*/ 	.word	0x000003f0
        /*01d0*/ 	.word	0x000000ff
        /*01d4*/ 	.word	0x00038060
        /*01d8*/ 	.short	0x0100
        /*01da*/ 	.byte	0x08
	.zero		1


	//   ....[25]....
        /*01dc*/ 	.word	0x00000400
        /*01e0*/ 	.word	0x000000ff
        /*01e4*/ 	.word	0x00038140
        /*01e8*/ 	.short	0x0100
        /*01ea*/ 	.byte	0x08
	.zero		1


	//   ....[26]....
        /*01ec*/ 	.word	0x00000410
        /*01f0*/ 	.word	0x000000ff
        /*01f4*/ 	.word	0x00038068
        /*01f8*/ 	.short	0x0100
        /*01fa*/ 	.byte	0x08
	.zero		1


	//   ....[27]....
        /*01fc*/ 	.word	0x00000420
        /*0200*/ 	.word	0x000000ff
        /*0204*/ 	.word	0x00038148
        /*0208*/ 	.short	0x0100
        /*020a*/ 	.byte	0x08
	.zero		1


	//   ....[28]....
        /*020c*/ 	.word	0x00000430
        /*0210*/ 	.word	0x000000ff
        /*0214*/ 	.word	0x00038070
        /*0218*/ 	.short	0x0100
        /*021a*/ 	.byte	0x08
	.zero		1


	//   ....[29]....
        /*021c*/ 	.word	0x00000440
        /*0220*/ 	.word	0x000000ff
        /*0224*/ 	.word	0x00038150
        /*0228*/ 	.short	0x0100
        /*022a*/ 	.byte	0x08
	.zero		1


	//   ....[30]....
        /*022c*/ 	.word	0x00000450
        /*0230*/ 	.word	0x000000ff
        /*0234*/ 	.word	0x00038078
        /*0238*/ 	.short	0x0100
        /*023a*/ 	.byte	0x08
	.zero		1


	//   ....[31]....
        /*023c*/ 	.word	0x00000460
        /*0240*/ 	.word	0x000000ff
        /*0244*/ 	.word	0x00038158
        /*0248*/ 	.short	0x0100
        /*024a*/ 	.byte	0x08
	.zero		1


	//   ....[32]....
        /*024c*/ 	.word	0x00000470
        /*0250*/ 	.word	0x000000ff
        /*0254*/ 	.word	0x00038080
        /*0258*/ 	.short	0x0100
        /*025a*/ 	.byte	0x08
	.zero		1


	//   ....[33]....
        /*025c*/ 	.word	0x00000480
        /*0260*/ 	.word	0x000000ff
        /*0264*/ 	.word	0x00038160
        /*0268*/ 	.short	0x0100
        /*026a*/ 	.byte	0x08
	.zero		1


	//   ....[34]....
        /*026c*/ 	.word	0x00000490
        /*0270*/ 	.word	0x000000ff
        /*0274*/ 	.word	0x00038088
        /*0278*/ 	.short	0x0100
        /*027a*/ 	.byte	0x08
	.zero		1


	//   ....[35]....
        /*027c*/ 	.word	0x000004a0
        /*0280*/ 	.word	0x000000ff
        /*0284*/ 	.word	0x00038168
        /*0288*/ 	.short	0x0100
        /*028a*/ 	.byte	0x08
	.zero		1


	//   ....[36]....
        /*028c*/ 	.word	0x000004b0
        /*0290*/ 	.word	0x000000ff
        /*0294*/ 	.word	0x00038090
        /*0298*/ 	.short	0x0100
        /*029a*/ 	.byte	0x08
	.zero		1


	//   ....[37]....
        /*029c*/ 	.word	0x000004c0
        /*02a0*/ 	.word	0x000000ff
        /*02a4*/ 	.word	0x00038170
        /*02a8*/ 	.short	0x0100
        /*02aa*/ 	.byte	0x08
	.zero		1


	//   ....[38]....
        /*02ac*/ 	.word	0x000004d0
        /*02b0*/ 	.word	0x000000ff
        /*02b4*/ 	.word	0x00038098
        /*02b8*/ 	.short	0x0100
        /*02ba*/ 	.byte	0x08
	.zero		1


	//   ....[39]....
        /*02bc*/ 	.word	0x000004e0
        /*02c0*/ 	.word	0x000000ff
        /*02c4*/ 	.word	0x00038178
        /*02c8*/ 	.short	0x0100
        /*02ca*/ 	.byte	0x08
	.zero		1


	//   ....[40]....
        /*02cc*/ 	.word	0x000004f0
        /*02d0*/ 	.word	0x000000ff
        /*02d4*/ 	.word	0x000380a0
        /*02d8*/ 	.short	0x0100
        /*02da*/ 	.byte	0x08
	.zero		1


	//   ....[41]....
        /*02dc*/ 	.word	0x00000500
        /*02e0*/ 	.word	0x000000ff
        /*02e4*/ 	.word	0x00038180
        /*02e8*/ 	.short	0x0100
        /*02ea*/ 	.byte	0x08
	.zero		1


	//   ....[42]....
        /*02ec*/ 	.word	0x00000510
        /*02f0*/ 	.word	0x000000ff
        /*02f4*/ 	.word	0x000380a8
        /*02f8*/ 	.short	0x0100
        /*02fa*/ 	.byte	0x08
	.zero		1


	//   ....[43]....
        /*02fc*/ 	.word	0x00000520
        /*0300*/ 	.word	0x000000ff
        /*0304*/ 	.word	0x00038188
        /*0308*/ 	.short	0x0100
        /*030a*/ 	.byte	0x08
	.zero		1


	//   ....[44]....
        /*030c*/ 	.word	0x00000530
        /*0310*/ 	.word	0x000000ff
        /*0314*/ 	.word	0x000380b0
        /*0318*/ 	.short	0x0100
        /*031a*/ 	.byte	0x08
	.zero		1


	//   ....[45]....
        /*031c*/ 	.word	0x00000540
        /*0320*/ 	.word	0x000000ff
        /*0324*/ 	.word	0x00038190
        /*0328*/ 	.short	0x0100
        /*032a*/ 	.byte	0x08
	.zero		1


	//   ....[46]....
        /*032c*/ 	.word	0x00000550
        /*0330*/ 	.word	0x000000ff
        /*0334*/ 	.word	0x000380b8
        /*0338*/ 	.short	0x0100
        /*033a*/ 	.byte	0x08
	.zero		1


	//   ....[47]....
        /*033c*/ 	.word	0x00000560
        /*0340*/ 	.word	0x000000ff
        /*0344*/ 	.word	0x00038198
        /*0348*/ 	.short	0x0100
        /*034a*/ 	.byte	0x08
	.zero		1


	//   ....[48]....
        /*034c*/ 	.word	0x00000570
        /*0350*/ 	.word	0x000000ff
        /*0354*/ 	.word	0x000380c0
        /*0358*/ 	.short	0x0100
        /*035a*/ 	.byte	0x08
	.zero		1


	//   ....[49]....
        /*035c*/ 	.word	0x00000580
        /*0360*/ 	.word	0x000000ff
        /*0364*/ 	.word	0x000381a0
        /*0368*/ 	.short	0x0100
        /*036a*/ 	.byte	0x08
	.zero		1


	//   ....[50]....
        /*036c*/ 	.word	0x00000590
        /*0370*/ 	.word	0x000000ff
        /*0374*/ 	.word	0x000380c8
        /*0378*/ 	.short	0x0100
        /*037a*/ 	.byte	0x08
	.zero		1


	//   ....[51]....
        /*037c*/ 	.word	0x000005a0
        /*0380*/ 	.word	0x000000ff
        /*0384*/ 	.word	0x000381a8
        /*0388*/ 	.short	0x0100
        /*038a*/ 	.byte	0x08
	.zero		1


	//   ....[52]....
        /*038c*/ 	.word	0x000005b0
        /*0390*/ 	.word	0x000000ff
        /*0394*/ 	.word	0x000380d0
        /*0398*/ 	.short	0x0100
        /*039a*/ 	.byte	0x08
	.zero		1


	//   ....[53]....
        /*039c*/ 	.word	0x000005c0
        /*03a0*/ 	.word	0x000000ff
        /*03a4*/ 	.word	0x000381b0
        /*03a8*/ 	.short	0x0100
        /*03aa*/ 	.byte	0x08
	.zero		1


	//   ....[54]....
        /*03ac*/ 	.word	0x000005d0
        /*03b0*/ 	.word	0x000000ff
        /*03b4*/ 	.word	0x000380d8
        /*03b8*/ 	.short	0x0100
        /*03ba*/ 	.byte	0x08
	.zero		1


	//   ....[55]....
        /*03bc*/ 	.word	0x000005e0
        /*03c0*/ 	.word	0x000000ff
        /*03c4*/ 	.word	0x000381b8
        /*03c8*/ 	.short	0x0100
        /*03ca*/ 	.byte	0x08
	.zero		1


	//   ....[56]....
        /*03cc*/ 	.word	0x000010e0
        /*03d0*/ 	.word	0x00000008
        /*03d4*/ 	.word	0x00038000
        /*03d8*/ 	.short	0x010a
        /*03da*/ 	.byte	0x3f
	.zero		1


	//   ....[57]....
        /*03dc*/ 	.word	0x00001380
        /*03e0*/ 	.word	0x0000000a
        /*03e4*/ 	.word	0x00038000
        /*03e8*/ 	.short	0x010a
        /*03ea*/ 	.byte	0x3f
	.zero		1


	//   ....[58]....
        /*03ec*/ 	.word	0x000014e0
        /*03f0*/ 	.word	0x000000ff
        /*03f4*/ 	.word	0x00000000
        /*03f8*/ 	.short	0x0101
        /*03fa*/ 	.byte	0x06
	.zero		1


	//   ....[59]....
        /*03fc*/ 	.word	0x000016f0
        /*0400*/ 	.word	0x00000008
        /*0404*/ 	.word	0x00000000
        /*0408*/ 	.short	0x0101
        /*040a*/ 	.byte	0x3f
	.zero		1


	//   ....[60]....
        /*040c*/ 	.word	0x00004530
        /*0410*/ 	.word	0x00000006
        /*0414*/ 	.word	0x000380e0
        /*0418*/ 	.short	0x010a
        /*041a*/ 	.byte	0x3f
	.zero		1


	//   ....[61]....
        /*041c*/ 	.word	0x00004bb0
        /*0420*/ 	.word	0x00000002
        /*0424*/ 	.word	0x00000000
        /*0428*/ 	.short	0x010a
        /*042a*/ 	.byte	0x3f
	.zero		1


	//   ....[62]....
        /*042c*/ 	.word	0x00004c60
        /*0430*/ 	.word	0x00000002
        /*0434*/ 	.word	0x00000000
        /*0438*/ 	.short	0x010a
        /*043a*/ 	.byte	0x3f
	.zero		1


	//   ....[63]....
        /*043c*/ 	.word	0x00004d10
        /*0440*/ 	.word	0x00000002
        /*0444*/ 	.word	0x00000000
        /*0448*/ 	.short	0x010a
        /*044a*/ 	.byte	0x3f
	.zero		1


	//   ....[64]....
        /*044c*/ 	.word	0x00004dc0
        /*0450*/ 	.word	0x00000002
        /*0454*/ 	.word	0x00000000
        /*0458*/ 	.short	0x010a
        /*045a*/ 	.byte	0x3f
	.zero		1


	//   ....[65]....
        /*045c*/ 	.word	0x00004e70
        /*0460*/ 	.word	0x00000002
        /*0464*/ 	.word	0x00000000
        /*0468*/ 	.short	0x010a
        /*046a*/ 	.byte	0x3f
	.zero		1


	//   ....[66]....
        /*046c*/ 	.word	0x00004f20
        /*0470*/ 	.word	0x00000002
        /*0474*/ 	.word	0x00000000
        /*0478*/ 	.short	0x010a
        /*047a*/ 	.byte	0x3f
	.zero		1


	//   ....[67]....
        /*047c*/ 	.word	0x00004fd0
        /*0480*/ 	.word	0x00000002
        /*0484*/ 	.word	0x00000000
        /*0488*/ 	.short	0x010a
        /*048a*/ 	.byte	0x3f
	.zero		1


	//   ....[68]....
        /*048c*/ 	.word	0x00005080
        /*0490*/ 	.word	0x00000002
        /*0494*/ 	.word	0x00000000
        /*0498*/ 	.short	0x010a
        /*049a*/ 	.byte	0x3f
	.zero		1


	//   ....[69]....
        /*049c*/ 	.word	0x00005130
        /*04a0*/ 	.word	0x00000002
        /*04a4*/ 	.word	0x00000000
        /*04a8*/ 	.short	0x010a
        /*04aa*/ 	.byte	0x3f
	.zero		1


	//   ....[70]....
        /*04ac*/ 	.word	0x000051e0
        /*04b0*/ 	.word	0x00000002
        /*04b4*/ 	.word	0x00000000
        /*04b8*/ 	.short	0x010a
        /*04ba*/ 	.byte	0x3f
	.zero		1


	//   ....[71]....
        /*04bc*/ 	.word	0x00005290
        /*04c0*/ 	.word	0x00000002
        /*04c4*/ 	.word	0x00000000
        /*04c8*/ 	.short	0x010a
        /*04ca*/ 	.byte	0x3f
	.zero		1


	//   ....[72]....
        /*04cc*/ 	.word	0x00005340
        /*04d0*/ 	.word	0x00000002
        /*04d4*/ 	.word	0x00000000
        /*04d8*/ 	.short	0x010a
        /*04da*/ 	.byte	0x3f
	.zero		1


	//   ....[73]....
        /*04dc*/ 	.word	0x000053f0
        /*04e0*/ 	.word	0x00000002
        /*04e4*/ 	.word	0x00000000
        /*04e8*/ 	.short	0x010a
        /*04ea*/ 	.byte	0x3f
	.zero		1


	//   ....[74]....
        /*04ec*/ 	.word	0x000054a0
        /*04f0*/ 	.word	0x00000002
        /*04f4*/ 	.word	0x00000000
        /*04f8*/ 	.short	0x010a
        /*04fa*/ 	.byte	0x3f
	.zero		1


	//   ....[75]....
        /*04fc*/ 	.word	0x00005550
        /*0500*/ 	.word	0x00000002
        /*0504*/ 	.word	0x00000000
        /*0508*/ 	.short	0x010a
        /*050a*/ 	.byte	0x3f
	.zero		1


	//   ....[76]....
        /*050c*/ 	.word	0x00005600
        /*0510*/ 	.word	0x00000002
        /*0514*/ 	.word	0x00000000
        /*0518*/ 	.short	0x010a
        /*051a*/ 	.byte	0x3f
	.zero		1


	//   ....[77]....
        /*051c*/ 	.word	0x000056b0
        /*0520*/ 	.word	0x00000002
        /*0524*/ 	.word	0x00000000
        /*0528*/ 	.short	0x010a
        /*052a*/ 	.byte	0x3f
	.zero		1


	//   ....[78]....
        /*052c*/ 	.word	0x00005760
        /*0530*/ 	.word	0x00000002
        /*0534*/ 	.word	0x00000000
        /*0538*/ 	.short	0x010a
        /*053a*/ 	.byte	0x3f
	.zero		1


	//   ....[79]....
        /*053c*/ 	.word	0x00005810
        /*0540*/ 	.word	0x00000002
        /*0544*/ 	.word	0x00000000
        /*0548*/ 	.short	0x010a
        /*054a*/ 	.byte	0x3f
	.zero		1


	//   ....[80]....
        /*054c*/ 	.word	0x000058c0
        /*0550*/ 	.word	0x00000002
        /*0554*/ 	.word	0x00000000
        /*0558*/ 	.short	0x010a
        /*055a*/ 	.byte	0x3f
	.zero		1


	//   ....[81]....
        /*055c*/ 	.word	0x00005970
        /*0560*/ 	.word	0x00000002
        /*0564*/ 	.word	0x00000000
        /*0568*/ 	.short	0x010a
        /*056a*/ 	.byte	0x3f
	.zero		1


	//   ....[82]....
        /*056c*/ 	.word	0x00005a20
        /*0570*/ 	.word	0x00000002
        /*0574*/ 	.word	0x00000000
        /*0578*/ 	.short	0x010a
        /*057a*/ 	.byte	0x3f
	.zero		1


	//   ....[83]....
        /*057c*/ 	.word	0x00005ad0
        /*0580*/ 	.word	0x00000002
        /*0584*/ 	.word	0x00000000
        /*0588*/ 	.short	0x010a
        /*058a*/ 	.byte	0x3f
	.zero		1


	//   ....[84]....
        /*058c*/ 	.word	0x00005b80
        /*0590*/ 	.word	0x00000002
        /*0594*/ 	.word	0x00000000
        /*0598*/ 	.short	0x010a
        /*059a*/ 	.byte	0x3f
	.zero		1


	//   ....[85]....
        /*059c*/ 	.word	0x00005c30
        /*05a0*/ 	.word	0x00000002
        /*05a4*/ 	.word	0x00000000
        /*05a8*/ 	.short	0x010a
        /*05aa*/ 	.byte	0x3f
	.zero		1


	//   ....[86]....
        /*05ac*/ 	.word	0x00005ce0
        /*05b0*/ 	.word	0x00000002
        /*05b4*/ 	.word	0x00000000
        /*05b8*/ 	.short	0x010a
        /*05ba*/ 	.byte	0x3f
	.zero		1


	//   ....[87]....
        /*05bc*/ 	.word	0x00005d90
        /*05c0*/ 	.word	0x00000002
        /*05c4*/ 	.word	0x00000000
        /*05c8*/ 	.short	0x010a
        /*05ca*/ 	.byte	0x3f
	.zero		1


	//   ....[88]....
        /*05cc*/ 	.word	0x00005e40
        /*05d0*/ 	.word	0x00000003
        /*05d4*/ 	.word	0x00000000
        /*05d8*/ 	.short	0x010a
        /*05da*/ 	.byte	0x3f
	.zero		1


	//----- nvinfo : EIATTR_NUM_MBARRIERS
	.align		4
.L_26:
        /*05dc*/ 	.byte	0x03, 0x38
        /*05de*/ 	.short	0x0038


	//----- nvinfo : EIATTR_EXIT_INSTR_OFFSETS
	.align		4
        /*05e0*/ 	.byte	0x04, 0x1c
        /*05e2*/ 	.short	(.L_28 - .L_27)


	//   ....[0]....
.L_27:
        /*05e4*/ 	.word	0x00000f10


	//   ....[1]....
        /*05e8*/ 	.word	0x000018c0


	//   ....[2]....
        /*05ec*/ 	.word	0x000019a0


	//   ....[3]....
        /*05f0*/ 	.word	0x00001a90


	//   ....[4]....
        /*05f4*/ 	.word	0x000037c0


	//   ....[5]....
        /*05f8*/ 	.word	0x000037f0


	//   ....[6]....
        /*05fc*/ 	.word	0x000042e0


	//   ....[7]....
        /*0600*/ 	.word	0x00004310


	//   ....[8]....
        /*0604*/ 	.word	0x00004330


	//   ....[9]....
        /*0608*/ 	.word	0x00004aa0


	//   ....[10]....
        /*060c*/ 	.word	0x00005e70


	//----- nvinfo : EIATTR_MAX_THREADS
	.align		4
.L_28:
        /*0610*/ 	.byte	0x04, 0x05
        /*0612*/ 	.short	(.L_30 - .L_29)
.L_29:
        /*0614*/ 	.word	0x00000100
        /*0618*/ 	.word	0x00000001
        /*061c*/ 	.word	0x00000001


	//----- nvinfo : EIATTR_CRS_STACK_SIZE
	.align		4
.L_30:
        /*0620*/ 	.byte	0x04, 0x1e
        /*0622*/ 	.short	(.L_32 - .L_31)
.L_31:
        /*0624*/ 	.word	0x00000000


	//----- nvinfo : EIATTR_CBANK_PARAM_SIZE
	.align		4
.L_32:
        /*0628*/ 	.byte	0x03, 0x19
        /*062a*/ 	.short	0x0470


	//----- nvinfo : EIATTR_PARAM_CBANK
	.align		4
        /*062c*/ 	.byte	0x04, 0x0a
        /*062e*/ 	.short	(.L_34 - .L_33)
	.align		4
.L_33:
        /*0630*/ 	.word	index@(.nv.constant0._ZN7cutlass13device_kernelINS_4conv6kernel13ConvUniversalINS1_16ConvProblemShapeILNS1_8OperatorE2ELi3EEENS1_10collective14CollectiveConvINS1_46MainloopSm90TmaGmmaWarpSpecializedImplicitGemmILS5_2ELi28ELi3EN4cute5tupleIJNSA_1CILi1EEESD_SD_EEENS1_36KernelImplicitTmaWarpSpecializedSm90ELi1EEENSB_IJNSC_ILi64EEENSB_IJSH_EEENSB_IJNSC_ILi32EEEEEEEEENS_6half_tESM_NSA_8TiledMMAINSA_8MMA_AtomIJNSA_4SM904GMMA25MMA_64x64x16_F32F16F16_SSILNSQ_5MajorE1ELSS_1ELNSQ_7ScaleInE1ELST_1EEEEEENSA_6LayoutISE_NSB_IJNSC_ILi0EEESX_SX_EEEEENSB_IJNSA_10UnderscoreES10_S10_EEEEENS7_6detail26Sm90ImplicitGemmTileTraitsINSA_13SM90_TMA_LOADENSA_14ComposedLayoutINSA_7SwizzleILi3ELi4ELi3EEENSA_18smem_ptr_flag_bitsILi16EEENSW_INSB_IJNSB_IJSH_SD_EEENSB_IJNSC_ILi8EEENSC_ILi4EEEEEENSB_IJSD_NSC_ILi28EEEEEEEEENSB_IJNSB_IJSD_SX_EEENSB_IJSH_NSC_ILi512EEEEEENSB_IJSX_NSC_ILi2048EEEEEEEEEEEEEvEENS14_INSA_20SM90_TMA_LOAD_IM2COLES1P_vEEEENS_8epilogue10collective6detail29Sm90TmaWarpSpecializedAdapterINS1V_15DefaultEpilogueISM_NSB_IJlNSB_IJSD_lllEEESX_EEES20_NS1U_6thread17LinearCombinationISM_Li1EffLNS21_9ScaleType4KindE0ELNS_15FloatRoundStyleE2ESM_EENS_4gemm15EpilogueDefaultEEEEEvvEEEEvNT_6ParamsE)
        /*0634*/ 	.short	0x0210
        /*0636*/ 	.short	0x0470


	//----- nvinfo : EIATTR_SW_WAR
	.align		4
.L_34:
        /*0638*/ 	.byte	0x04, 0x36
        /*063a*/ 	.short	(.L_36 - .L_35)
.L_35:
        /*063c*/ 	.word	0x00000008
.L_36:


//--------------------- .nv.callgraph             --------------------------
	.section	.nv.callgraph,"",@"SHT_CUDA_CALLGRAPH"
	.align	4
	.sectionentsize	8
	.align		4
        /*0000*/ 	.word	0x00000000
	.align		4
        /*0004*/ 	.word	0xffffffff
	.align		4
        /*0008*/ 	.word	0x00000000
	.align		4
        /*000c*/ 	.word	0xfffffffe
	.align		4
        /*0010*/ 	.word	0x00000000
	.align		4
        /*0014*/ 	.word	0xfffffffd
	.align		4
        /*0018*/ 	.word	0x00000000
	.align		4
        /*001c*/ 	.word	0xfffffffc


//--------------------- .nv.constant4             --------------------------
	.section	.nv.constant4,"a",@progbits
	.align	8
	.align		8
.nv.constant4:
        /*0000*/ 	.dword	_ZN39_INTERNAL_f1f0429f_4_k_cu_cf2a7e5e_27814cuda3std3__45__cpo5beginE
	.align		8
        /*0008*/ 	.dword	_ZN39_INTERNAL_f1f0429f_4_k_cu_cf2a7e5e_27814cuda3std3__45__cpo3endE
	.align		8
        /*0010*/ 	.dword	_ZN39_INTERNAL_f1f0429f_4_k_cu_cf2a7e5e_27814cuda3std3__45__cpo6cbeginE
	.align		8
        /*0018*/ 	.dword	_ZN39_INTERNAL_f1f0429f_4_k_cu_cf2a7e5e_27814cuda3std3__45__cpo4cendE
	.align		8
        /*0020*/ 	.dword	_ZN39_INTERNAL_f1f0429f_4_k_cu_cf2a7e5e_27814cuda3std3__441_GLOBAL__N__f1f0429f_4_k_cu_cf2a7e5e_27816ignoreE
	.align		8
        /*0028*/ 	.dword	_ZN39_INTERNAL_f1f0429f_4_k_cu_cf2a7e5e_27814cuda3std3__419piecewise_constructE
	.align		8
        /*0030*/ 	.dword	_ZN39_INTERNAL_f1f0429f_4_k_cu_cf2a7e5e_27814cuda3std3__48in_placeE
	.align		8
        /*0038*/ 	.dword	_ZN39_INTERNAL_f1f0429f_4_k_cu_cf2a7e5e_27814cuda3std6ranges3__45__cpo4swapE
	.align		8
        /*0040*/ 	.dword	_ZN39_INTERNAL_f1f0429f_4_k_cu_cf2a7e5e_27814cuda3std6ranges3__45__cpo9iter_moveE
	.align		8
        /*0048*/ 	.dword	_ZN39_INTERNAL_f1f0429f_4_k_cu_cf2a7e5e_27814cute7productE
	.align		8
        /*0050*/ 	.dword	_ZN39_INTERNAL_f1f0429f_4_k_cu_cf2a7e5e_27814cute1_E


//--------------------- .text._ZN7cutlass13device_kernelINS_4conv6kernel13ConvUniversalINS1_16ConvProblemShapeILNS1_8OperatorE2ELi3EEENS1_10collective14CollectiveConvINS1_46MainloopSm90TmaGmmaWarpSpecializedImplicitGemmILS5_2ELi28ELi3EN4cute5tupleIJNSA_1CILi1EEESD_SD_EEENS1_36KernelImplicitTmaWarpSpecializedSm90ELi1EEENSB_IJNSC_ILi64EEENSB_IJSH_EEENSB_IJNSC_ILi32EEEEEEEEENS_6half_tESM_NSA_8TiledMMAINSA_8MMA_AtomIJNSA_4SM904GMMA25MMA_64x64x16_F32F16F16_SSILNSQ_5MajorE1ELSS_1ELNSQ_7ScaleInE1ELST_1EEEEEENSA_6LayoutISE_NSB_IJNSC_ILi0EEESX_SX_EEEEENSB_IJNSA_10UnderscoreES10_S10_EEEEENS7_6detail26Sm90ImplicitGemmTileTraitsINSA_13SM90_TMA_LOADENSA_14ComposedLayoutINSA_7SwizzleILi3ELi4ELi3EEENSA_18smem_ptr_flag_bitsILi16EEENSW_INSB_IJNSB_IJSH_SD_EEENSB_IJNSC_ILi8EEENSC_ILi4EEEEEENSB_IJSD_NSC_ILi28EEEEEEEEENSB_IJNSB_IJSD_SX_EEENSB_IJSH_NSC_ILi512EEEEEENSB_IJSX_NSC_ILi2048EEEEEEEEEEEEEvEENS14_INSA_20SM90_TMA_LOAD_IM2COLES1P_vEEEENS_8epilogue10collective6detail29Sm90TmaWarpSpecializedAdapterINS1V_15DefaultEpilogueISM_NSB_IJlNSB_IJSD_lllEEESX_EEES20_NS1U_6thread17LinearCombinationISM_Li1EffLNS21_9ScaleType4KindE0ELNS_15FloatRoundStyleE2ESM_EENS_4gemm15EpilogueDefaultEEEEEvvEEEEvNT_6ParamsE --------------------------
	.section	.text._ZN7cutlass13device_kernelINS_4conv6kernel13ConvUniversalINS1_16ConvProblemShapeILNS1_8OperatorE2ELi3EEENS1_10collective14CollectiveConvINS1_46MainloopSm90TmaGmmaWarpSpecializedImplicitGemmILS5_2ELi28ELi3EN4cute5tupleIJNSA_1CILi1EEESD_SD_EEENS1_36KernelImplicitTmaWarpSpecializedSm90ELi1EEENSB_IJNSC_ILi64EEENSB_IJSH_EEENSB_IJNSC_ILi32EEEEEEEEENS_6half_tESM_NSA_8TiledMMAINSA_8MMA_AtomIJNSA_4SM904GMMA25MMA_64x64x16_F32F16F16_SSILNSQ_5MajorE1ELSS_1ELNSQ_7ScaleInE1ELST_1EEEEEENSA_6LayoutISE_NSB_IJNSC_ILi0EEESX_SX_EEEEENSB_IJNSA_10UnderscoreES10_S10_EEEEENS7_6detail26Sm90ImplicitGemmTileTraitsINSA_13SM90_TMA_LOADENSA_14ComposedLayoutINSA_7SwizzleILi3ELi4ELi3EEENSA_18smem_ptr_flag_bitsILi16EEENSW_INSB_IJNSB_IJSH_SD_EEENSB_IJNSC_ILi8EEENSC_ILi4EEEEEENSB_IJSD_NSC_ILi28EEEEEEEEENSB_IJNSB_IJSD_SX_EEENSB_IJSH_NSC_ILi512EEEEEENSB_IJSX_NSC_ILi2048EEEEEEEEEEEEEvEENS14_INSA_20SM90_TMA_LOAD_IM2COLES1P_vEEEENS_8epilogue10collective6detail29Sm90TmaWarpSpecializedAdapterINS1V_15DefaultEpilogueISM_NSB_IJlNSB_IJSD_lllEEESX_EEES20_NS1U_6thread17LinearCombinationISM_Li1EffLNS21_9ScaleType4KindE0ELNS_15FloatRoundStyleE2ESM_EENS_4gemm15EpilogueDefaultEEEEEvvEEEEvNT_6ParamsE,"ax",@progbits
	.align	128
.text._ZN7cutlass13device_kernelINS_4conv6kernel13ConvUniversalINS1_16ConvProblemShapeILNS1_8OperatorE2ELi3EEENS1_10collective14CollectiveConvINS1_46MainloopSm90TmaGmmaWarpSpecializedImplicitGemmILS5_2ELi28ELi3EN4cute5tupleIJNSA_1CILi1EEESD_SD_EEENS1_36KernelImplicitTmaWarpSpecializedSm90ELi1EEENSB_IJNSC_ILi64EEENSB_IJSH_EEENSB_IJNSC_ILi32EEEEEEEEENS_6half_tESM_NSA_8TiledMMAINSA_8MMA_AtomIJNSA_4SM904GMMA25MMA_64x64x16_F32F16F16_SSILNSQ_5MajorE1ELSS_1ELNSQ_7ScaleInE1ELST_1EEEEEENSA_6LayoutISE_NSB_IJNSC_ILi0EEESX_SX_EEEEENSB_IJNSA_10UnderscoreES10_S10_EEEEENS7_6detail26Sm90ImplicitGemmTileTraitsINSA_13SM90_TMA_LOADENSA_14ComposedLayoutINSA_7SwizzleILi3ELi4ELi3EEENSA_18smem_ptr_flag_bitsILi16EEENSW_INSB_IJNSB_IJSH_SD_EEENSB_IJNSC_ILi8EEENSC_ILi4EEEEEENSB_IJSD_NSC_ILi28EEEEEEEEENSB_IJNSB_IJSD_SX_EEENSB_IJSH_NSC_ILi512EEEEEENSB_IJSX_NSC_ILi2048EEEEEEEEEEEEEvEENS14_INSA_20SM90_TMA_LOAD_IM2COLES1P_vEEEENS_8epilogue10collective6detail29Sm90TmaWarpSpecializedAdapterINS1V_15DefaultEpilogueISM_NSB_IJlNSB_IJSD_lllEEESX_EEES20_NS1U_6thread17LinearCombinationISM_Li1EffLNS21_9ScaleType4KindE0ELNS_15FloatRoundStyleE2ESM_EENS_4gemm15EpilogueDefaultEEEEEvvEEEEvNT_6ParamsE:
        .type           _ZN7cutlass13device_kernelINS_4conv6kernel13ConvUniversalINS1_16ConvProblemShapeILNS1_8OperatorE2ELi3EEENS1_10collective14CollectiveConvINS1_46MainloopSm90TmaGmmaWarpSpecializedImplicitGemmILS5_2ELi28ELi3EN4cute5tupleIJNSA_1CILi1EEESD_SD_EEENS1_36KernelImplicitTmaWarpSpecializedSm90ELi1EEENSB_IJNSC_ILi64EEENSB_IJSH_EEENSB_IJNSC_ILi32EEEEEEEEENS_6half_tESM_NSA_8TiledMMAINSA_8MMA_AtomIJNSA_4SM904GMMA25MMA_64x64x16_F32F16F16_SSILNSQ_5MajorE1ELSS_1ELNSQ_7ScaleInE1ELST_1EEEEEENSA_6LayoutISE_NSB_IJNSC_ILi0EEESX_SX_EEEEENSB_IJNSA_10UnderscoreES10_S10_EEEEENS7_6detail26Sm90ImplicitGemmTileTraitsINSA_13SM90_TMA_LOADENSA_14ComposedLayoutINSA_7SwizzleILi3ELi4ELi3EEENSA_18smem_ptr_flag_bitsILi16EEENSW_INSB_IJNSB_IJSH_SD_EEENSB_IJNSC_ILi8EEENSC_ILi4EEEEEENSB_IJSD_NSC_ILi28EEEEEEEEENSB_IJNSB_IJSD_SX_EEENSB_IJSH_NSC_ILi512EEEEEENSB_IJSX_NSC_ILi2048EEEEEEEEEEEEEvEENS14_INSA_20SM90_TMA_LOAD_IM2COLES1P_vEEEENS_8epilogue10collective6detail29Sm90TmaWarpSpecializedAdapterINS1V_15DefaultEpilogueISM_NSB_IJlNSB_IJSD_lllEEESX_EEES20_NS1U_6thread17LinearCombinationISM_Li1EffLNS21_9ScaleType4KindE0ELNS_15FloatRoundStyleE2ESM_EENS_4gemm15EpilogueDefaultEEEEEvvEEEEvNT_6ParamsE,@function
        .size           _ZN7cutlass13device_kernelINS_4conv6kernel13ConvUniversalINS1_16ConvProblemShapeILNS1_8OperatorE2ELi3EEENS1_10collective14CollectiveConvINS1_46MainloopSm90TmaGmmaWarpSpecializedImplicitGemmILS5_2ELi28ELi3EN4cute5tupleIJNSA_1CILi1EEESD_SD_EEENS1_36KernelImplicitTmaWarpSpecializedSm90ELi1EEENSB_IJNSC_ILi64EEENSB_IJSH_EEENSB_IJNSC_ILi32EEEEEEEEENS_6half_tESM_NSA_8TiledMMAINSA_8MMA_AtomIJNSA_4SM904GMMA25MMA_64x64x16_F32F16F16_SSILNSQ_5MajorE1ELSS_1ELNSQ_7ScaleInE1ELST_1EEEEEENSA_6LayoutISE_NSB_IJNSC_ILi0EEESX_SX_EEEEENSB_IJNSA_10UnderscoreES10_S10_EEEEENS7_6detail26Sm90ImplicitGemmTileTraitsINSA_13SM90_TMA_LOADENSA_14ComposedLayoutINSA_7SwizzleILi3ELi4ELi3EEENSA_18smem_ptr_flag_bitsILi16EEENSW_INSB_IJNSB_IJSH_SD_EEENSB_IJNSC_ILi8EEENSC_ILi4EEEEEENSB_IJSD_NSC_ILi28EEEEEEEEENSB_IJNSB_IJSD_SX_EEENSB_IJSH_NSC_ILi512EEEEEENSB_IJSX_NSC_ILi2048EEEEEEEEEEEEEvEENS14_INSA_20SM90_TMA_LOAD_IM2COLES1P_vEEEENS_8epilogue10collective6detail29Sm90TmaWarpSpecializedAdapterINS1V_15DefaultEpilogueISM_NSB_IJlNSB_IJSD_lllEEESX_EEES20_NS1U_6thread17LinearCombinationISM_Li1EffLNS21_9ScaleType4KindE0ELNS_15FloatRoundStyleE2ESM_EENS_4gemm15EpilogueDefaultEEEEEvvEEEEvNT_6ParamsE,(.L_x_118 - _ZN7cutlass13device_kernelINS_4conv6kernel13ConvUniversalINS1_16ConvProblemShapeILNS1_8OperatorE2ELi3EEENS1_10collective14CollectiveConvINS1_46MainloopSm90TmaGmmaWarpSpecializedImplicitGemmILS5_2ELi28ELi3EN4cute5tupleIJNSA_1CILi1EEESD_SD_EEENS1_36KernelImplicitTmaWarpSpecializedSm90ELi1EEENSB_IJNSC_ILi64EEENSB_IJSH_EEENSB_IJNSC_ILi32EEEEEEEEENS_6half_tESM_NSA_8TiledMMAINSA_8MMA_AtomIJNSA_4SM904GMMA25MMA_64x64x16_F32F16F16_SSILNSQ_5MajorE1ELSS_1ELNSQ_7ScaleInE1ELST_1EEEEEENSA_6LayoutISE_NSB_IJNSC_ILi0EEESX_SX_EEEEENSB_IJNSA_10UnderscoreES10_S10_EEEEENS7_6detail26Sm90ImplicitGemmTileTraitsINSA_13SM90_TMA_LOADENSA_14ComposedLayoutINSA_7SwizzleILi3ELi4ELi3EEENSA_18smem_ptr_flag_bitsILi16EEENSW_INSB_IJNSB_IJSH_SD_EEENSB_IJNSC_ILi8EEENSC_ILi4EEEEEENSB_IJSD_NSC_ILi28EEEEEEEEENSB_IJNSB_IJSD_SX_EEENSB_IJSH_NSC_ILi512EEEEEENSB_IJSX_NSC_ILi2048EEEEEEEEEEEEEvEENS14_INSA_20SM90_TMA_LOAD_IM2COLES1P_vEEEENS_8epilogue10collective6detail29Sm90TmaWarpSpecializedAdapterINS1V_15DefaultEpilogueISM_NSB_IJlNSB_IJSD_lllEEESX_EEES20_NS1U_6thread17LinearCombinationISM_Li1EffLNS21_9ScaleType4KindE0ELNS_15FloatRoundStyleE2ESM_EENS_4gemm15EpilogueDefaultEEEEEvvEEEEvNT_6ParamsE)
        .other          _ZN7cutlass13device_kernelINS_4conv6kernel13ConvUniversalINS1_16ConvProblemShapeILNS1_8OperatorE2ELi3EEENS1_10collective14CollectiveConvINS1_46MainloopSm90TmaGmmaWarpSpecializedImplicitGemmILS5_2ELi28ELi3EN4cute5tupleIJNSA_1CILi1EEESD_SD_EEENS1_36KernelImplicitTmaWarpSpecializedSm90ELi1EEENSB_IJNSC_ILi64EEENSB_IJSH_EEENSB_IJNSC_ILi32EEEEEEEEENS_6half_tESM_NSA_8TiledMMAINSA_8MMA_AtomIJNSA_4SM904GMMA25MMA_64x64x16_F32F16F16_SSILNSQ_5MajorE1ELSS_1ELNSQ_7ScaleInE1ELST_1EEEEEENSA_6LayoutISE_NSB_IJNSC_ILi0EEESX_SX_EEEEENSB_IJNSA_10UnderscoreES10_S10_EEEEENS7_6detail26Sm90ImplicitGemmTileTraitsINSA_13SM90_TMA_LOADENSA_14ComposedLayoutINSA_7SwizzleILi3ELi4ELi3EEENSA_18smem_ptr_flag_bitsILi16EEENSW_INSB_IJNSB_IJSH_SD_EEENSB_IJNSC_ILi8EEENSC_ILi4EEEEEENSB_IJSD_NSC_ILi28EEEEEEEEENSB_IJNSB_IJSD_SX_EEENSB_IJSH_NSC_ILi512EEEEEENSB_IJSX_NSC_ILi2048EEEEEEEEEEEEEvEENS14_INSA_20SM90_TMA_LOAD_IM2COLES1P_vEEEENS_8epilogue10collective6detail29Sm90TmaWarpSpecializedAdapterINS1V_15DefaultEpilogueISM_NSB_IJlNSB_IJSD_lllEEESX_EEES20_NS1U_6thread17LinearCombinationISM_Li1EffLNS21_9ScaleType4KindE0ELNS_15FloatRoundStyleE2ESM_EENS_4gemm15EpilogueDefaultEEEEEvvEEEEvNT_6ParamsE,@"STO_CUDA_ENTRY STV_DEFAULT"
_ZN7cutlass13device_kernelINS_4conv6kernel13ConvUniversalINS1_16ConvProblemShapeILNS1_8OperatorE2ELi3EEENS1_10collective14CollectiveConvINS1_46MainloopSm90TmaGmmaWarpSpecializedImplicitGemmILS5_2ELi28ELi3EN4cute5tupleIJNSA_1CILi1EEESD_SD_EEENS1_36KernelImplicitTmaWarpSpecializedSm90ELi1EEENSB_IJNSC_ILi64EEENSB_IJSH_EEENSB_IJNSC_ILi32EEEEEEEEENS_6half_tESM_NSA_8TiledMMAINSA_8MMA_AtomIJNSA_4SM904GMMA25MMA_64x64x16_F32F16F16_SSILNSQ_5MajorE1ELSS_1ELNSQ_7ScaleInE1ELST_1EEEEEENSA_6LayoutISE_NSB_IJNSC_ILi0EEESX_SX_EEEEENSB_IJNSA_10UnderscoreES10_S10_EEEEENS7_6detail26Sm90ImplicitGemmTileTraitsINSA_13SM90_TMA_LOADENSA_14ComposedLayoutINSA_7SwizzleILi3ELi4ELi3EEENSA_18smem_ptr_flag_bitsILi16EEENSW_INSB_IJNSB_IJSH_SD_EEENSB_IJNSC_ILi8EEENSC_ILi4EEEEEENSB_IJSD_NSC_ILi28EEEEEEEEENSB_IJNSB_IJSD_SX_EEENSB_IJSH_NSC_ILi512EEEEEENSB_IJSX_NSC_ILi2048EEEEEEEEEEEEEvEENS14_INSA_20SM90_TMA_LOAD_IM2COLES1P_vEEEENS_8epilogue10collective6detail29Sm90TmaWarpSpecializedAdapterINS1V_15DefaultEpilogueISM_NSB_IJlNSB_IJSD_lllEEESX_EEES20_NS1U_6thread17LinearCombinationISM_Li1EffLNS21_9ScaleType4KindE0ELNS_15FloatRoundStyleE2ESM_EENS_4gemm15EpilogueDefaultEEEEEvvEEEEvNT_6ParamsE:
[----:B------:R-:W-:Y:S01]  /*0000*/  LDC R1, c[0x0][0x28] ;  /* 0x00000a00ff017b82 */ /* 0x000fe20000000800 */
[----:B------:R-:W0:Y:S01]  /*0010*/  S2R R7, SR_TID.X ;  /* 0x0000000000077919 */ /* 0x000e220000002100 */
[----:B------:R-:W-:Y:S01]  /*0020*/  ELECT P0, URZ, PT ;  /* 0x00000000003f782f */ /* 0x000fe20003800000 */
[----:B------:R-:W-:Y:S01]  /*0030*/  BSSY B0, `(.L_x_0) ;  /* 0x000000f000007945 */ /* 0x000fe20003800000 */
[--C-:B0-----:R-:W-:Y:S02]  /*0040*/  SHF.R.U32.HI R0, RZ, 0x5, R7.reuse ;  /* 0x00000005ff007819 */ /* 0x101fe40000011607 */
[----:B------:R-:W-:-:S03]  /*0050*/  SHF.R.U32.HI R8, RZ, 0x7, R7 ;  /* 0x00000007ff087819 */ /* 0x000fc60000011607 */
[----:B------:R-:W0:Y:S04]  /*0060*/  SHFL.IDX PT, R9, R0, RZ, 0x1f ;  /* 0x00001fff00097589 */ /* 0x000e2800000e0000 */
[----:B------:R-:W1:Y:S01]  /*0070*/  SHFL.IDX PT, R8, R8, RZ, 0x1f ;  /* 0x00001fff08087589 */ /* 0x000e6200000e0000 */
[----:B0-----:R-:W-:-:S13]  /*0080*/  ISETP.NE.OR P0, PT, R9, RZ, !P0 ;  /* 0x000000ff0900720c */ /* 0x001fda0004705670 */
[----:B-1----:R-:W-:Y:S05]  /*0090*/  @P0 BRA `(.L_x_1) ;  /* 0x0000000000200947 */ /* 0x002fea0003800000 */
[----:B------:R-:W-:Y:S02]  /*00a0*/  ULDC.64 UR4, c[0x0][0x198] ;  /* 0x0000660000047ab9 */ /* 0x000fe40000000a00 */
[----:B------:R-:W-:Y:S02]  /*00b0*/  UIADD3 UR6, UP0, UR4, 0xf0, URZ ;  /* 0x000000f004067890 */ /* 0x000fe4000ff1e03f */
[----:B------:R-:W-:Y:S02]  /*00c0*/  UIADD3 UR4, UP1, UR4, 0x1f0, URZ ;  /* 0x000001f004047890 */ /* 0x000fe4000ff3e03f */
[----:B------:R-:W-:Y:S02]  /*00d0*/  UIADD3.X UR7, URZ, UR5, URZ, UP0, !UPT ;  /* 0x000000053f077290 */ /* 0x000fe400087fe43f */
[----:B------:R-:W-:-:S07]  /*00e0*/  UIADD3.X UR5, URZ, UR5, URZ, UP1, !UPT ;  /* 0x000000053f057290 */ /* 0x000fce0008ffe43f */
[----:B------:R0:W-:Y:S02]  /*00f0*/  UTMACCTL.PF [UR6] ;  /* 0x00000000060079b9 */ /* 0x0001e40008040000 */
[----:B------:R0:W-:Y:S02]  /*0100*/  UTMACCTL.PF [UR4] ;  /* 0x00000000040079b9 */ /* 0x0001e40008040000 */
[----:B0-----:R-:W-:Y:S01]  /*0110*/  NOP ;  /* 0x0000000000007918 */ /* 0x001fe20000000000 */
.L_x_1:
[----:B------:R-:W-:Y:S05]  /*0120*/  BSYNC B0 ;  /* 0x0000000000007941 */ /* 0x000fea0003800000 */
.L_x_0:
[----:B------:R-:W0:Y:S01]  /*0130*/  SHFL.IDX PT, R0, R0, RZ, 0x1f ;  /* 0x00001fff00007589 */ /* 0x000e2200000e0000 */
[----:B------:R-:W-:-:S04]  /*0140*/  SHF.R.S32.HI R2, RZ, 0x1f, R9 ;  /* 0x0000001fff027819 */ /* 0x000fc80000011409 */
[----:B------:R-:W-:Y:S02]  /*0150*/  LEA.HI R2, R2, R9, RZ, 0x2 ;  /* 0x0000000902027211 */ /* 0x000fe400078f10ff */
[----:B0-----:R-:W-:-:S13]  /*0160*/  ISETP.NE.AND P0, PT, R0, RZ, PT ;  /* 0x000000ff0000720c */ /* 0x001fda0003f05270 */
[----:B------:R-:W-:Y:S05]  /*0170*/  @P0 BRA `(.L_x_2) ;  /* 0x0000000400240947 */ /* 0x000fea0003800000 */
[----:B------:R-:W-:Y:S01]  /*0180*/  ELECT P0, URZ, PT ;  /* 0x00000000003f782f */ /* 0x000fe20003800000 */
[----:B------:R-:W-:-:S12]  /*0190*/  BSSY B0, `(.L_x_2) ;  /* 0x0000047000007945 */ /* 0x000fd80003800000 */
[----:B------:R-:W-:Y:S05]  /*01a0*/  @!P0 BRA `(.L_x_3) ;  /* 0x0000000400148947 */ /* 0x000fea0003800000 */
[----:B------:R-:W0:Y:S01]  /*01b0*/  S2UR UR8, SR_CgaCtaId ;  /* 0x00000000000879c3 */ /* 0x000e220000008800 */
[----:B------:R-:W-:Y:S01]  /*01c0*/  UMOV UR4, 0x400 ;  /* 0x0000040000047882 */ /* 0x000fe20000000000 */
[----:B------:R-:W-:Y:S01]  /*01d0*/  UMOV UR5, 0x1 ;  /* 0x0000000100057882 */ /* 0x000fe20000000000 */
[----:B------:R-:W-:Y:S02]  /*01e0*/  UMOV UR6, 0x80 ;  /* 0x0000008000067882 */ /* 0x000fe40000000000 */
[----:B------:R-:W-:-:S04]  /*01f0*/  UIADD3 UR6, -UR6, 0x100000, URZ ;  /* 0x0010000006067890 */ /* 0x000fc8000fffe13f */
[----:B------:R-:W-:Y:S02]  /*0200*/  USHF.L.U32 UR7, UR6, 0xb, URZ ;  /* 0x0000000b06077899 */ /* 0x000fe4000800063f */
[----:B------:R-:W-:Y:S02]  /*0210*/  USHF.L.U32 UR6, UR6, 0x1, URZ ;  /* 0x0000000106067899 */ /* 0x000fe4000800063f */
[----:B0-----:R-:W-:Y:S02]  /*0220*/  ULEA UR8, UR8, UR4, 0x18 ;  /* 0x0000000408087291 */ /* 0x001fe4000f8ec03f */
[----:B------:R-:W-:-:S04]  /*0230*/  UIADD3 UR4, -UR5, 0x100000, URZ ;  /* 0x0010000005047890 */ /* 0x000fc8000fffe13f */
[----:B------:R-:W-:Y:S02]  /*0240*/  USHF.L.U32 UR5, UR4, 0xb, URZ ;  /* 0x0000000b04057899 */ /* 0x000fe4000800063f */
[----:B------:R-:W-:Y:S01]  /*0250*/  USHF.L.U32 UR4, UR4, 0x1, URZ ;  /* 0x0000000104047899 */ /* 0x000fe2000800063f */
[----:B------:R-:W0:Y:S11]  /*0260*/  FENCE.VIEW.ASYNC.S ;  /* 0x00000000000073c6 */ /* 0x000e360000000000 */
[----:B0-----:R0:W1:Y:S01]  /*0270*/  SYNCS.EXCH.64 URZ, [UR8+0x38000], UR4 ;  /* 0x03800004083f75b2 */ /* 0x0010620008000100 */
[----:B------:R0:W2:Y:S01]  /*0280*/  SYNCS.EXCH.64 URZ, [UR8+0x380e0], UR6 ;  /* 0x0380e006083f75b2 */ /* 0x0000a20008000100 */
[----:B------:R0:W3:Y:S01]  /*0290*/  SYNCS.EXCH.64 URZ, [UR8+0x38008], UR4 ;  /* 0x03800804083f75b2 */ /* 0x0000e20008000100 */
[----:B------:R0:W4:Y:S01]  /*02a0*/  SYNCS.EXCH.64 URZ, [UR8+0x380e8], UR6 ;  /* 0x0380e806083f75b2 */ /* 0x0001220008000100 */
[----:B------:R0:W0:Y:S01]  /*02b0*/  SYNCS.EXCH.64 URZ, [UR8+0x38010], UR4 ;  /* 0x03801004083f75b2 */ /* 0x0000220008000100 */
        /* <DEDUP_REMOVED lines=51> */
[----:B-1234-:R-:W-:Y:S01]  /*05f0*/  NOP ;  /* 0x0000000000007918 */ /* 0x01efe20000000000 */
.L_x_3:
[----:B0-----:R-:W-:Y:S05]  /*0600*/  BSYNC B0 ;  /* 0x0000000000007941 */ /* 0x001fea0003800000 */
.L_x_2:
[----:B------:R-:W-:Y:S01]  /*0610*/  ULDC.64 UR4, c[0x0][0x618] ;  /* 0x0001860000047ab9 */ /* 0x000fe20000000a00 */
[----:B------:R-:W-:Y:S01]  /*0620*/  LOP3.LUT R2, R2, 0xfffffffc, RZ, 0xc0, !PT ;  /* 0xfffffffc02027812 */ /* 0x000fe200078ec0ff */
[----:B------:R-:W-:Y:S01]  /*0630*/  NOP ;  /* 0x0000000000007918 */ /* 0x000fe20000000000 */
[----:B------:R-:W-:Y:S01]  /*0640*/  ISETP.NE.U32.AND P0, PT, RZ, UR4, PT ;  /* 0x00000004ff007c0c */ /* 0x000fe2000bf05070 */
[----:B------:R-:W-:Y:S01]  /*0650*/  NOP ;  /* 0x0000000000007918 */ /* 0x000fe20000000000 */
[----:B------:R-:W-:Y:S01]  /*0660*/  BAR.SYNC.DEFER_BLOCKING 0x0 ;  /* 0x0000000000007b1d */ /* 0x000fe20000010000 */
[----:B------:R-:W-:Y:S01]  /*0670*/  IMAD.IADD R9, R9, 0x1, -R2 ;  /* 0x0000000109097824 */ /* 0x000fe200078e0a02 */
[----:B------:R-:W-:Y:S02]  /*0680*/  ISETP.NE.AND.EX P0, PT, RZ, UR5, PT, P0 ;  /* 0x00000005ff007c0c */ /* 0x000fe4000bf05300 */
[C---:B------:R-:W-:Y:S02]  /*0690*/  ISETP.NE.AND P2, PT, R8.reuse, 0x1, PT ;  /* 0x000000010800780c */ /* 0x040fe40003f45270 */
[----:B------:R-:W-:Y:S01]  /*06a0*/  LOP3.LUT P1, RZ, R8, R9, RZ, 0xfc, !PT ;  /* 0x0000000908ff7212 */ /* 0x000fe2000782fcff */
[----:B------:R-:W-:-:S03]  /*06b0*/  ULDC.64 UR12, c[0x0][0x208] ;  /* 0x00008200000c7ab9 */ /* 0x000fc60000000a00 */
[----:B------:R-:W-:-:S04]  /*06c0*/  SEL R4, RZ, 0x1, P1 ;  /* 0x00000001ff047807 */ /* 0x000fc80000800000 */
[----:B------:R-:W-:Y:S01]  /*06d0*/  SEL R4, R4, 0x2, P2 ;  /* 0x0000000204047807 */ /* 0x000fe20001000000 */
[----:B------:R-:W-:Y:S06]  /*06e0*/  @!P0 BRA `(.L_x_4) ;  /* 0x00000000001c8947 */ /* 0x000fec0003800000 */
[----:B------:R-:W0:Y:S02]  /*06f0*/  LDC.64 R2, c[0x0][0x618] ;  /* 0x00018600ff027b82 */ /* 0x000e240000000a00 */
[----:B0-----:R-:W2:Y:S02]  /*0700*/  LDG.E.64 R2, desc[UR12][R2.64] ;  /* 0x0000000c02027981 */ /* 0x001ea4000c1e1b00 */
[----:B--2---:R-:W-:-:S04]  /*0710*/  ISETP.NE.U32.AND P0, PT, R2, RZ, PT ;  /* 0x000000ff0200720c */ /* 0x004fc80003f05070 */
[----:B------:R-:W-:-:S13]  /*0720*/  ISETP.NE.AND.EX P0, PT, R3, RZ, PT, P0 ;  /* 0x000000ff0300720c */ /* 0x000fda0003f05300 */
[----:B------:R-:W-:Y:S05]  /*0730*/  @!P0 BRA `(.L_x_4) ;  /* 0x0000000000088947 */ /* 0x000fea0003800000 */
[----:B------:R2:W5:Y:S01]  /*0740*/  LD.E R0, desc[UR12][R2.64] ;  /* 0x0000000c02007980 */ /* 0x000562000c101900 */
[----:B------:R-:W-:Y:S05]  /*0750*/  BRA `(.L_x_5) ;  /* 0x0000000000207947 */ /* 0x000fea0003800000 */
.L_x_4:
[----:B------:R-:W-:Y:S02]  /*0760*/  ULDC.64 UR4, c[0x0][0x608] ;  /* 0x0001820000047ab9 */ /* 0x000fe40000000a00 */
[----:B------:R-:W-:-:S04]  /*0770*/  ISETP.NE.U32.AND P0, PT, RZ, UR4, PT ;  /* 0x00000004ff007c0c */ /* 0x000fc8000bf05070 */
[----:B------:R-:W-:-:S13]  /*0780*/  ISETP.NE.AND.EX P0, PT, RZ, UR5, PT, P0 ;  /* 0x00000005ff007c0c */ /* 0x000fda000bf05300 */
[----:B------:R-:W-:Y:S05]  /*0790*/  @!P0 BRA `(.L_x_6) ;  /* 0x00000000000c8947 */ /* 0x000fea0003800000 */
[----:B------:R-:W0:Y:S02]  /*07a0*/  LDC.64 R2, c[0x0][0x608] ;  /* 0x00018200ff027b82 */ /* 0x000e240000000a00 */
[----:B0-----:R0:W5:Y:S01]  /*07b0*/  LDG.E R0, desc[UR12][R2.64] ;  /* 0x0000000c02007981 */ /* 0x001162000c1e1900 */
[----:B------:R-:W-:Y:S05]  /*07c0*/  BRA `(.L_x_5) ;  /* 0x0000000000047947 */ /* 0x000fea0003800000 */
.L_x_6:
[----:B------:R-:W1:Y:S02]  /*07d0*/  LDC R0, c[0x0][0x600] ;  /* 0x00018000ff007b82 */ /* 0x000e640000000800 */
.L_x_5:
[----:B------:R-:W-:Y:S02]  /*07e0*/  ULDC.64 UR4, c[0x0][0x620] ;  /* 0x0001880000047ab9 */ /* 0x000fe40000000a00 */
[----:B------:R-:W-:-:S04]  /*07f0*/  ISETP.NE.U32.AND P0, PT, RZ, UR4, PT ;  /* 0x00000004ff007c0c */ /* 0x000fc8000bf05070 */
[----:B------:R-:W-:-:S13]  /*0800*/  ISETP.NE.AND.EX P0, PT, RZ, UR5, PT, P0 ;  /* 0x00000005ff007c0c */ /* 0x000fda000bf05300 */
[----:B------:R-:W-:Y:S05]  /*0810*/  @!P0 BRA `(.L_x_7) ;  /* 0x00000000001c8947 */ /* 0x000fea0003800000 */
[----:B0-2---:R-:W0:Y:S02]  /*0820*/  LDC.64 R2, c[0x0][0x620] ;  /* 0x00018800ff027b82 */ /* 0x005e240000000a00 */
[----:B0-----:R-:W2:Y:S02]  /*0830*/  LDG.E.64 R2, desc[UR12][R2.64] ;  /* 0x0000000c02027981 */ /* 0x001ea4000c1e1b00 */
[----:B--2---:R-:W-:-:S04]  /*0840*/  ISETP.NE.U32.AND P0, PT, R2, RZ, PT ;  /* 0x000000ff0200720c */ /* 0x004fc80003f05070 */
[----:B------:R-:W-:-:S13]  /*0850*/  ISETP.NE.AND.EX P0, PT, R3, RZ, PT, P0 ;  /* 0x000000ff0300720c */ /* 0x000fda0003f05300 */
[----:B------:R-:W-:Y:S05]  /*0860*/  @!P0 BRA `(.L_x_7) ;  /* 0x0000000000088947 */ /* 0x000fea0003800000 */
[----:B------:R3:W5:Y:S01]  /*0870*/  LD.E R2, desc[UR12][R2.64] ;  /* 0x0000000c02027980 */ /* 0x000762000c101900 */
[----:B------:R-:W-:Y:S05]  /*0880*/  BRA `(.L_x_8) ;  /* 0x0000000000207947 */ /* 0x000fea0003800000 */
.L_x_7:
[----:B------:R-:W-:Y:S02]  /*0890*/  ULDC.64 UR4, c[0x0][0x610] ;  /* 0x0001840000047ab9 */ /* 0x000fe40000000a00 */
[----:B------:R-:W-:-:S04]  /*08a0*/  ISETP.NE.U32.AND P0, PT, RZ, UR4, PT ;  /* 0x00000004ff007c0c */ /* 0x000fc8000bf05070 */
[----:B------:R-:W-:-:S13]  /*08b0*/  ISETP.NE.AND.EX P0, PT, RZ, UR5, PT, P0 ;  /* 0x00000005ff007c0c */ /* 0x000fda000bf05300 */
[----:B------:R-:W-:Y:S05]  /*08c0*/  @!P0 BRA `(.L_x_9) ;  /* 0x00000000000c8947 */ /* 0x000fea0003800000 */
[----:B0-2---:R-:W0:Y:S02]  /*08d0*/  LDC.64 R2, c[0x0][0x610] ;  /* 0x00018400ff027b82 */ /* 0x005e240000000a00 */
[----:B0-----:R2:W5:Y:S01]  /*08e0*/  LDG.E R2, desc[UR12][R2.64] ;  /* 0x0000000c02027981 */ /* 0x001562000c1e1900 */
[----:B------:R-:W-:Y:S05]  /*08f0*/  BRA `(.L_x_8) ;  /* 0x0000000000047947 */ /* 0x000fea0003800000 */
.L_x_9:
[----:B0-2---:R-:W0:Y:S02]  /*0900*/  LDC R2, c[0x0][0x604] ;  /* 0x00018100ff027b82 */ /* 0x005e240000000800 */
.L_x_8:
[----:B--23--:R-:W2:Y:S01]  /*0910*/  LDC R3, c[0x0][0x4d8] ;  /* 0x00013600ff037b82 */ /* 0x00cea20000000800 */
[----:B------:R-:W3:Y:S07]  /*0920*/  S2R R11, SR_CTAID.Y ;  /* 0x00000000000b7919 */ /* 0x000eee0000002600 */
[----:B------:R-:W4:Y:S08]  /*0930*/  LDC R5, c[0x0][0x4dc] ;  /* 0x00013700ff057b82 */ /* 0x000f300000000800 */
[----:B------:R-:W1:Y:S01]  /*0940*/  LDC R22, c[0x0][0x4e0] ;  /* 0x00013800ff167b82 */ /* 0x000e620000000800 */
[----:B--2---:R-:W-:-:S05]  /*0950*/  VIADD R3, R3, 0x3f ;  /* 0x0000003f03037836 */ /* 0x004fca0000000000 */
[----:B------:R-:W-:Y:S02]  /*0960*/  SHF.R.S32.HI R6, RZ, 0x1f, R3 ;  /* 0x0000001fff067819 */ /* 0x000fe40000011403 */
[----:B----4-:R-:W-:Y:S02]  /*0970*/  IABS R16, R5 ;  /* 0x0000000500107213 */ /* 0x010fe40000000000 */
[----:B------:R-:W-:Y:S02]  /*0980*/  LEA.HI R6, R6, R3, RZ, 0x6 ;  /* 0x0000000306067211 */ /* 0x000fe400078f30ff */
[----:B---3--:R-:W-:Y:S01]  /*0990*/  IABS R18, R11 ;  /* 0x0000000b00127213 */ /* 0x008fe20000000000 */
[----:B------:R-:W2:Y:S01]  /*09a0*/  I2F.RP R14, R16 ;  /* 0x00000010000e7306 */ /* 0x000ea20000209400 */
[----:B------:R-:W-:-:S04]  /*09b0*/  SHF.R.S32.HI R6, RZ, 0x6, R6 ;  /* 0x00000006ff067819 */ /* 0x000fc80000011406 */
[----:B------:R-:W-:-:S04]  /*09c0*/  IABS R15, R6 ;  /* 0x00000006000f7213 */ /* 0x000fc80000000000 */
[----:B------:R-:W3:Y:S08]  /*09d0*/  I2F.RP R3, R15 ;  /* 0x0000000f00037306 */ /* 0x000ef00000209400 */
[----:B--2---:R-:W-:Y:S08]  /*09e0*/  MUFU.RCP R14, R14 ;  /* 0x0000000e000e7308 */ /* 0x004ff00000001000 */
[----:B---3--:R-:W2:Y:S02]  /*09f0*/  MUFU.RCP R3, R3 ;  /* 0x0000000300037308 */ /* 0x008ea40000001000 */
[----:B--2---:R-:W-:Y:S01]  /*0a00*/  VIADD R12, R3, 0xffffffe ;  /* 0x0ffffffe030c7836 */ /* 0x004fe20000000000 */
[----:B------:R-:W-:-:S05]  /*0a10*/  IABS R3, R6 ;  /* 0x0000000600037213 */ /* 0x000fca0000000000 */
[----:B------:R2:W3:Y:S02]  /*0a20*/  F2I.FTZ.U32.TRUNC.NTZ R13, R12 ;  /* 0x0000000c000d7305 */ /* 0x0004e4000021f000 */
[----:B--2---:R-:W-:Y:S02]  /*0a30*/  IMAD.MOV.U32 R12, RZ, RZ, RZ ;  /* 0x000000ffff0c7224 */ /* 0x004fe400078e00ff */
[----:B---3--:R-:W-:-:S04]  /*0a40*/  IMAD.MOV R10, RZ, RZ, -R13 ;  /* 0x000000ffff0a7224 */ /* 0x008fc800078e0a0d */
[----:B------:R-:W-:Y:S02]  /*0a50*/  IMAD R17, R10, R15, RZ ;  /* 0x0000000f0a117224 */ /* 0x000fe400078e02ff */
[----:B------:R-:W-:Y:S02]  /*0a60*/  IMAD.MOV.U32 R10, RZ, RZ, R18 ;  /* 0x000000ffff0a7224 */ /* 0x000fe400078e0012 */
[----:B------:R-:W-:-:S04]  /*0a70*/  IMAD.HI.U32 R13, R13, R17, R12 ;  /* 0x000000110d0d7227 */ /* 0x000fc800078e000c */
[----:B------:R-:W-:Y:S02]  /*0a80*/  IMAD.MOV R12, RZ, RZ, -R3 ;  /* 0x000000ffff0c7224 */ /* 0x000fe400078e0a03 */
[----:B------:R-:W-:-:S04]  /*0a90*/  IMAD.HI.U32 R3, R13, R10, RZ ;  /* 0x0000000a0d037227 */ /* 0x000fc800078e00ff */
[----:B------:R-:W-:Y:S02]  /*0aa0*/  IMAD R10, R3, R12, R10 ;  /* 0x0000000c030a7224 */ /* 0x000fe400078e020a */
[----:B------:R-:W-:-:S03]  /*0ab0*/  VIADD R12, R14, 0xffffffe ;  /* 0x0ffffffe0e0c7836 */ /* 0x000fc60000000000 */
[----:B------:R-:W-:Y:S01]  /*0ac0*/  ISETP.GT.U32.AND P1, PT, R15, R10, PT ;  /* 0x0000000a0f00720c */ /* 0x000fe20003f24070 */
[----:B------:R2:W3:Y:S02]  /*0ad0*/  F2I.FTZ.U32.TRUNC.NTZ R13, R12 ;  /* 0x0000000c000d7305 */ /* 0x0004e4000021f000 */
[----:B--2---:R-:W-:-:S10]  /*0ae0*/  IMAD.MOV.U32 R12, RZ, RZ, RZ ;  /* 0x000000ffff0c7224 */ /* 0x004fd400078e00ff */
[----:B------:R-:W-:Y:S02]  /*0af0*/  @!P1 IMAD.IADD R10, R10, 0x1, -R15 ;  /* 0x000000010a0a9824 */ /* 0x000fe400078e0a0f */
[----:B------:R-:W-:Y:S01]  /*0b00*/  @!P1 VIADD R3, R3, 0x1 ;  /* 0x0000000103039836 */ /* 0x000fe20000000000 */
[----:B------:R-:W-:Y:S02]  /*0b10*/  ISETP.NE.AND P1, PT, R6, RZ, PT ;  /* 0x000000ff0600720c */ /* 0x000fe40003f25270 */
[----:B------:R-:W-:Y:S02]  /*0b20*/  ISETP.GE.U32.AND P0, PT, R10, R15, PT ;  /* 0x0000000f0a00720c */ /* 0x000fe40003f06070 */
[----:B------:R-:W-:Y:S02]  /*0b30*/  LOP3.LUT R10, R11, R6, RZ, 0x3c, !PT ;  /* 0x000000060b0a7212 */ /* 0x000fe400078e3cff */
[----:B-1----:R-:W-:Y:S02]  /*0b40*/  IABS R15, R22 ;  /* 0x00000016000f7213 */ /* 0x002fe40000000000 */
[----:B------:R-:W-:-:S07]  /*0b50*/  ISETP.GE.AND P2, PT, R10, RZ, PT ;  /* 0x000000ff0a00720c */ /* 0x000fce0003f46270 */
[----:B------:R-:W-:-:S04]  /*0b60*/  @P0 VIADD R3, R3, 0x1 ;  /* 0x0000000103030836 */ /* 0x000fc80000000000 */
[----:B------:R-:W-:Y:S02]  /*0b70*/  IMAD.MOV.U32 R18, RZ, RZ, R3 ;  /* 0x000000ffff127224 */ /* 0x000fe400078e0003 */
[----:B---3--:R-:W-:Y:S02]  /*0b80*/  IMAD.MOV R3, RZ, RZ, -R13 ;  /* 0x000000ffff037224 */ /* 0x008fe400078e0a0d */
[----:B------:R-:W-:Y:S01]  /*0b90*/  @!P2 IMAD.MOV R18, RZ, RZ, -R18 ;  /* 0x000000ffff12a224 */ /* 0x000fe200078e0a12 */
[----:B------:R-:W-:Y:S01]  /*0ba0*/  @!P1 LOP3.LUT R18, RZ, R6, RZ, 0x33, !PT ;  /* 0x00000006ff129212 */ /* 0x000fe200078e33ff */
[----:B------:R-:W-:-:S03]  /*0bb0*/  IMAD R3, R3, R16, RZ ;  /* 0x0000001003037224 */ /* 0x000fc600078e02ff */
[----:B------:R-:W-:Y:S01]  /*0bc0*/  IABS R10, R18 ;  /* 0x00000012000a7213 */ /* 0x000fe20000000000 */
[----:B------:R-:W-:-:S04]  /*0bd0*/  IMAD.HI.U32 R12, R13, R3, R12 ;  /* 0x000000030d0c7227 */ /* 0x000fc800078e000c */
[----:B------:R-:W-:Y:S02]  /*0be0*/  IMAD.MOV.U32 R3, RZ, RZ, R10 ;  /* 0x000000ffff037224 */ /* 0x000fe400078e000a */
[----:B------:R-:W1:Y:S02]  /*0bf0*/  I2F.RP R10, R15 ;  /* 0x0000000f000a7306 */ /* 0x000e640000209400 */
[----:B------:R-:W-:-:S04]  /*0c00*/  IMAD.HI.U32 R12, R12, R3, RZ ;  /* 0x000000030c0c7227 */ /* 0x000fc800078e00ff */
[----:B------:R-:W-:-:S04]  /*0c10*/  IMAD.MOV R13, RZ, RZ, -R12 ;  /* 0x000000ffff0d7224 */ /* 0x000fc800078e0a0c */
[C---:B------:R-:W-:Y:S01]  /*0c20*/  IMAD R3, R16.reuse, R13, R3 ;  /* 0x0000000d10037224 */ /* 0x040fe200078e0203 */
[----:B-1----:R-:W1:Y:S04]  /*0c30*/  MUFU.RCP R10, R10 ;  /* 0x0000000a000a7308 */ /* 0x002e680000001000 */
[----:B------:R-:W-:-:S13]  /*0c40*/  ISETP.GT.U32.AND P1, PT, R16, R3, PT ;  /* 0x000000031000720c */ /* 0x000fda0003f24070 */
[----:B------:R-:W-:Y:S02]  /*0c50*/  @!P1 IMAD.IADD R3, R3, 0x1, -R16 ;  /* 0x0000000103039824 */ /* 0x000fe400078e0a10 */
[----:B------:R-:W-:Y:S01]  /*0c60*/  @!P1 VIADD R12, R12, 0x1 ;  /* 0x000000010c0c9836 */ /* 0x000fe20000000000 */
[----:B------:R-:W-:Y:S01]  /*0c70*/  ISETP.NE.AND P1, PT, R5, RZ, PT ;  /* 0x000000ff0500720c */ /* 0x000fe20003f25270 */
[----:B-1----:R-:W-:Y:S01]  /*0c80*/  VIADD R13, R10, 0xffffffe ;  /* 0x0ffffffe0a0d7836 */ /* 0x002fe20000000000 */
[----:B------:R-:W-:Y:S02]  /*0c90*/  ISETP.GE.U32.AND P0, PT, R3, R16, PT ;  /* 0x000000100300720c */ /* 0x000fe40003f06070 */
[----:B------:R-:W-:Y:S01]  /*0ca0*/  LOP3.LUT R3, R18, R5, RZ, 0x3c, !PT ;  /* 0x0000000512037212 */ /* 0x000fe200078e3cff */
[----:B------:R-:W1:Y:S02]  /*0cb0*/  LDC R16, c[0x0][0x294] ;  /* 0x0000a500ff107b82 */ /* 0x000e640000000800 */
[----:B------:R-:W2:Y:S01]  /*0cc0*/  F2I.FTZ.U32.TRUNC.NTZ R13, R13 ;  /* 0x0000000d000d7305 */ /* 0x000ea2000021f000 */
[----:B------:R-:W-:-:S07]  /*0cd0*/  ISETP.GE.AND P2, PT, R3, RZ, PT ;  /* 0x000000ff0300720c */ /* 0x000fce0003f46270 */
[----:B------:R-:W-:-:S04]  /*0ce0*/  @P0 VIADD R12, R12, 0x1 ;  /* 0x000000010c0c0836 */ /* 0x000fc80000000000 */
[----:B------:R-:W-:Y:S02]  /*0cf0*/  IMAD.MOV.U32 R17, RZ, RZ, R12 ;  /* 0x000000ffff117224 */ /* 0x000fe400078e000c */
[----:B------:R-:W-:Y:S02]  /*0d00*/  IMAD.MOV.U32 R12, RZ, RZ, RZ ;  /* 0x000000ffff0c7224 */ /* 0x000fe400078e00ff */
[----:B--2---:R-:W-:Y:S02]  /*0d10*/  IMAD.MOV R10, RZ, RZ, -R13 ;  /* 0x000000ffff0a7224 */ /* 0x004fe400078e0a0d */
[----:B------:R-:W-:Y:S01]  /*0d20*/  @!P2 IMAD.MOV R17, RZ, RZ, -R17 ;  /* 0x000000ffff11a224 */ /* 0x000fe200078e0a11 */
[----:B------:R-:W-:Y:S01]  /*0d30*/  @!P1 LOP3.LUT R17, RZ, R5, RZ, 0x33, !PT ;  /* 0x00000005ff119212 */ /* 0x000fe200078e33ff */
[----:B------:R-:W-:-:S03]  /*0d40*/  IMAD R3, R10, R15, RZ ;  /* 0x0000000f0a037224 */ /* 0x000fc600078e02ff */
[----:B------:R-:W-:Y:S01]  /*0d50*/  IABS R10, R17 ;  /* 0x00000011000a7213 */ /* 0x000fe20000000000 */
[----:B------:R-:W-:-:S04]  /*0d60*/  IMAD.HI.U32 R12, R13, R3, R12 ;  /* 0x000000030d0c7227 */ /* 0x000fc800078e000c */
[----:B------:R-:W-:Y:S02]  /*0d70*/  IMAD.MOV R14, RZ, RZ, -R17 ;  /* 0x000000ffff0e7224 */ /* 0x000fe400078e0a11 */
[----:B------:R-:W-:-:S04]  /*0d80*/  IMAD.HI.U32 R3, R12, R10, RZ ;  /* 0x0000000a0c037227 */ /* 0x000fc800078e00ff */
[----:B------:R-:W-:Y:S02]  /*0d90*/  IMAD.MOV R12, RZ, RZ, -R3 ;  /* 0x000000ffff0c7224 */ /* 0x000fe400078e0a03 */
[----:B------:R-:W-:Y:S02]  /*0da0*/  IMAD R5, R5, R14, R18 ;  /* 0x0000000e05057224 */ /* 0x000fe400078e0212 */
[----:B------:R-:W-:Y:S02]  /*0db0*/  IMAD R10, R15, R12, R10 ;  /* 0x0000000c0f0a7224 */ /* 0x000fe400078e020a */
[----:B------:R-:W-:-:S03]  /*0dc0*/  IMAD.MOV R12, RZ, RZ, -R18 ;  /* 0x000000ffff0c7224 */ /* 0x000fc600078e0a12 */
[----:B------:R-:W-:Y:S01]  /*0dd0*/  ISETP.GT.U32.AND P1, PT, R15, R10, PT ;  /* 0x0000000a0f00720c */ /* 0x000fe20003f24070 */
[----:B------:R-:W-:-:S12]  /*0de0*/  IMAD R6, R6, R12, R11 ;  /* 0x0000000c06067224 */ /* 0x000fd800078e020b */
[----:B------:R-:W-:Y:S02]  /*0df0*/  @!P1 IMAD.IADD R10, R10, 0x1, -R15 ;  /* 0x000000010a0a9824 */ /* 0x000fe400078e0a0f */
[----:B------:R-:W-:Y:S01]  /*0e00*/  @!P1 VIADD R3, R3, 0x1 ;  /* 0x0000000103039836 */ /* 0x000fe20000000000 */
[----:B------:R-:W-:Y:S02]  /*0e10*/  ISETP.NE.AND P1, PT, R22, RZ, PT ;  /* 0x000000ff1600720c */ /* 0x000fe40003f25270 */
[----:B------:R-:W-:Y:S02]  /*0e20*/  ISETP.GE.U32.AND P0, PT, R10, R15, PT ;  /* 0x0000000f0a00720c */ /* 0x000fe40003f06070 */
[----:B------:R-:W-:-:S04]  /*0e30*/  LOP3.LUT R10, R17, R22, RZ, 0x3c, !PT ;  /* 0x00000016110a7212 */ /* 0x000fc800078e3cff */
[----:B------:R-:W-:Y:S01]  /*0e40*/  ISETP.GE.AND P2, PT, R10, RZ, PT ;  /* 0x000000ff0a00720c */ /* 0x000fe20003f46270 */
[----:B-1----:R-:W-:-:S05]  /*0e50*/  VIADD R10, R16, 0x1f ;  /* 0x0000001f100a7836 */ /* 0x002fca0000000000 */
[----:B------:R-:W-:Y:S01]  /*0e60*/  SHF.R.S32.HI R13, RZ, 0x1f, R10 ;  /* 0x0000001fff0d7819 */ /* 0x000fe2000001140a */
[----:B------:R-:W-:Y:S01]  /*0e70*/  @P0 VIADD R3, R3, 0x1 ;  /* 0x0000000103030836 */ /* 0x000fe20000000000 */
[----:B------:R-:W-:Y:S02]  /*0e80*/  ISETP.NE.AND P0, PT, R8, RZ, PT ;  /* 0x000000ff0800720c */ /* 0x000fe40003f05270 */
[----:B------:R-:W-:-:S03]  /*0e90*/  LEA.HI R10, R13, R10, RZ, 0x5 ;  /* 0x0000000a0d0a7211 */ /* 0x000fc600078f28ff */
[----:B------:R-:W-:Y:S01]  /*0ea0*/  @!P2 IMAD.MOV R3, RZ, RZ, -R3 ;  /* 0x000000ffff03a224 */ /* 0x000fe200078e0a03 */
[----:B------:R-:W-:Y:S02]  /*0eb0*/  @!P1 LOP3.LUT R3, RZ, R22, RZ, 0x33, !PT ;  /* 0x00000016ff039212 */ /* 0x000fe400078e33ff */
[----:B------:R-:W-:-:S03]  /*0ec0*/  SHF.R.S32.HI R10, RZ, 0x5, R10 ;  /* 0x00000005ff0a7819 */ /* 0x000fc6000001140a */
[----:B------:R-:W-:-:S04]  /*0ed0*/  IMAD.MOV R15, RZ, RZ, -R3 ;  /* 0x000000ffff0f7224 */ /* 0x000fc800078e0a03 */
[----:B------:R-:W-:Y:S01]  /*0ee0*/  IMAD R22, R22, R15, R17 ;  /* 0x0000000f16167224 */ /* 0x000fe200078e0211 */
[----:B------:R-:W-:Y:S06]  /*0ef0*/  @!P0 BRA `(.L_x_10) ;  /* 0x0000003400088947 */ /* 0x000fec0003800000 */
[----:B------:R-:W-:-:S13]  /*0f00*/  ISETP.NE.AND P0, PT, R8, 0x1, PT ;  /* 0x000000010800780c */ /* 0x000fda0003f05270 */
[----:B------:R-:W-:Y:S05]  /*0f10*/  @P0 EXIT ;  /* 0x000000000000094d */ /* 0x000fea0003800000 */
[----:B------:R-:W-:Y:S01]  /*0f20*/  ISETP.GE.AND P0, PT, R16, 0x1, PT ;  /* 0x000000011000780c */ /* 0x000fe20003f06270 */
[----:B------:R-:W-:Y:S01]  /*0f30*/  UMOV UR4, URZ ;  /* 0x0000003f00047c82 */ /* 0x000fe20008000000 */
[----:B------:R-:W-:Y:S02]  /*0f40*/  CS2R R54, SRZ ;  /* 0x0000000000367805 */ /* 0x000fe4000001ff00 */
[----:B------:R-:W-:Y:S02]  /*0f50*/  CS2R R24, SRZ ;  /* 0x0000000000187805 */ /* 0x000fe4000001ff00 */
[----:B------:R-:W-:Y:S02]  /*0f60*/  CS2R R26, SRZ ;  /* 0x00000000001a7805 */ /* 0x000fe4000001ff00 */
[----:B------:R-:W-:Y:S02]  /*0f70*/  CS2R R28, SRZ ;  /* 0x00000000001c7805 */ /* 0x000fe4000001ff00 */
[----:B------:R-:W-:-:S02]  /*0f80*/  CS2R R30, SRZ ;  /* 0x00000000001e7805 */ /* 0x000fc4000001ff00 */
[----:B------:R-:W-:Y:S02]  /*0f90*/  CS2R R32, SRZ ;  /* 0x0000000000207805 */ /* 0x000fe4000001ff00 */
        /* <DEDUP_REMOVED lines=9> */
[----:B------:R-:W-:Y:S01]  /*1030*/  CS2R R52, SRZ ;  /* 0x0000000000347805 */ /* 0x000fe2000001ff00 */
[----:B------:R-:W-:Y:S06]  /*1040*/  @!P0 BRA `(.L_x_11) ;  /* 0x0000000000708947 */ /* 0x000fec0003800000 */
[----:B------:R-:W-:-:S04]  /*1050*/  LOP3.LUT R7, R4, 0x1, RZ, 0xfc, !PT ;  /* 0x0000000104077812 */ /* 0x000fc800078efcff */
[----:B------:R-:W-:-:S13]  /*1060*/  ISETP.NE.AND P0, PT, R7, 0x3, PT ;  /* 0x000000030700780c */ /* 0x000fda0003f05270 */
[----:B------:R-:W-:Y:S05]  /*1070*/  @!P0 BRA `(.L_x_12) ;  /* 0x0000000000048947 */ /* 0x000fea0003800000 */
[----:B------:R-:W-:Y:S01]  /*1080*/  BPT.TRAP 0x1 ;  /* 0x000000040000795c */ /* 0x000fe20000300000 */
.L_x_12:
[----:B------:R-:W1:Y:S01]  /*1090*/  S2UR UR5, SR_CgaCtaId ;  /* 0x00000000000579c3 */ /* 0x000e620000008800 */
[----:B------:R-:W-:Y:S01]  /*10a0*/  SHF.L.U32 R7, RZ, 0x1f, RZ ;  /* 0x0000001fff077819 */ /* 0x000fe200000006ff */
[----:B------:R-:W-:Y:S02]  /*10b0*/  UMOV UR4, 0x400 ;  /* 0x0000040000047882 */ /* 0x000fe40000000000 */
[----:B-1----:R-:W-:-:S12]  /*10c0*/  ULEA UR4, UR5, UR4, 0x18 ;  /* 0x0000000405047291 */ /* 0x002fd8000f8ec03f */
.L_x_13:
[----:B-1----:R-:W-:-:S04]  /*10d0*/  IMAD.U32 R8, RZ, RZ, UR4 ;  /* 0x00000004ff087e24 */ /* 0x002fc8000f8e00ff */
[----:B------:R1:W2:Y:S03]  /*10e0*/  SYNCS.PHASECHK.TRANS64.TRYWAIT P0, [R8+URZ+0x38000], R7 ;  /* 0x03800007080075a7 */ /* 0x0002a6000800017f */
[----:B--2---:R-:W-:Y:S05]  /*10f0*/  @!P0 NANOSLEEP.SYNCS 0x989680 ;  /* 0x009896800000895d */ /* 0x004fea0003900000 */
[----:B------:R-:W2:Y:S02]  /*1100*/  @!P0 SYNCS.PHASECHK.TRANS64 P0, [R8+URZ+0x38000], R7 ;  /* 0x03800007080085a7 */ /* 0x000ea4000800007f */
[----:B--2---:R-:W-:Y:S05]  /*1110*/  @!P0 BRA `(.L_x_13) ;  /* 0xfffffffc00ec8947 */ /* 0x004fea000383ffff */
[----:B------:R-:W-:Y:S01]  /*1120*/  UIADD3 UR5, UR4, 0x1c000, URZ ;  /* 0x0001c00004057890 */ /* 0x000fe2000fffe03f */
[----:B------:R-:W-:Y:S01]  /*1130*/  WARPGROUP.ARRIVE ;  /* 0x00000000000079c5 */ /* 0x000fe20000000000 */
[----:B------:R-:W-:Y:S02]  /*1140*/  USHF.R.U32.HI UR4, URZ, 0x4, UR4 ;  /* 0x000000043f047899 */ /* 0x000fe40008011604 */
[----:B------:R-:W-:Y:S02]  /*1150*/  USHF.R.U32.HI UR5, URZ, 0x4, UR5 ;  /* 0x000000043f057899 */ /* 0x000fe40008011605 */
[----:B------:R-:W-:Y:S02]  /*1160*/  ULOP3.LUT UR4, UR4, 0x3fff, URZ, 0xc0, !UPT ;  /* 0x00003fff04047892 */ /* 0x000fe4000f8ec03f */
[----:B------:R-:W-:Y:S01]  /*1170*/  ULOP3.LUT UR6, UR5, 0x3fff, URZ, 0xc0, !UPT ;  /* 0x00003fff05067892 */ /* 0x000fe2000f8ec03f */
[----:B------:R-:W-:Y:S02]  /*1180*/  UMOV UR7, 0x40000040 ;  /* 0x4000004000077882 */ /* 0x000fe40000000000 */
[----:B------:R-:W-:-:S06]  /*1190*/  UMOV UR5, 0x40000040 ;  /* 0x4000004000057882 */ /* 0x000fcc0000000000 */
[----:B------:R-:W-:Y:S01]  /*11a0*/  HGMMA.64x64x16.F32 R24, gdesc[UR4].tnspA.tnspB, RZ, !UPT ;  /* 0x60e00000041879f0 */ /* 0x000fe2000c7008ff */
[----:B------:R-:W-:Y:S02]  /*11b0*/  UIADD3 UR4, UR4, 0x80, URZ ;  /* 0x0000008004047890 */ /* 0x000fe4000fffe03f */
[----:B------:R-:W-:Y:S01]  /*11c0*/  UIADD3 UR6, UR6, 0x80, URZ ;  /* 0x0000008006067890 */ /* 0x000fe2000fffe03f */
[----:B------:R-:W-:Y:S01]  /*11d0*/  UMOV UR5, 0x40000040 ;  /* 0x4000004000057882 */ /* 0x000fe20000000000 */
[----:B------:R-:W-:-:S07]  /*11e0*/  UMOV UR7, 0x40000040 ;  /* 0x4000004000077882 */ /* 0x000fce0000000000 */
[----:B------:R-:W-:Y:S01]  /*11f0*/  HGMMA.64x64x16.F32 R24, gdesc[UR4].tnspA.tnspB, R24, gsb0 ;  /* 0x60e00000041879f0 */ /* 0x000fe20008000818 */
[----:B------:R-:W-:-:S05]  /*1200*/  UMOV UR4, 0x1 ;  /* 0x0000000100047882 */ /* 0x000fca0000000000 */
.L_x_11:
[----:B-1----:R-:W-:-:S05]  /*1210*/  VIMNMX R7, R10, 0x1, PT ;  /* 0x000000010a077848 */ /* 0x002fca0003fe0100 */
[----:B------:R-:W-:-:S05]  /*1220*/  IMAD.IADD R7, R10, 0x1, -R7 ;  /* 0x000000010a077824 */ /* 0x000fca00078e0a07 */
[----:B------:R-:W-:-:S13]  /*1230*/  ISETP.GE.AND P0, PT, R7, 0x1, PT ;  /* 0x000000010700780c */ /* 0x000fda0003f06270 */
[----:B------:R-:W-:Y:S05]  /*1240*/  @!P0 BRA `(.L_x_14) ;  /* 0x0000000000e08947 */ /* 0x000fea0003800000 */
[----:B------:R-:W1:Y:S01]  /*1250*/  S2UR UR6, SR_CgaCtaId ;  /* 0x00000000000679c3 */ /* 0x000e620000008800 */
[----:B------:R-:W-:Y:S01]  /*1260*/  UMOV UR5, 0x400 ;  /* 0x0000040000057882 */ /* 0x000fe20000000000 */
[----:B------:R-:W-:Y:S01]  /*1270*/  LOP3.LUT R12, R4, 0x1, RZ, 0xfc, !PT ;  /* 0x00000001040c7812 */ /* 0x000fe200078efcff */
[----:B------:R-:W-:Y:S01]  /*1280*/  IMAD.MOV.U32 R11, RZ, RZ, RZ ;  /* 0x000000ffff0b7224 */ /* 0x000fe200078e00ff */
[----:B------:R-:W-:Y:S01]  /*1290*/  UISETP.NE.U32.AND UP0, UPT, UR4, URZ, UPT ;  /* 0x0000003f0400728c */ /* 0x000fe2000bf05070 */
[----:B------:R-:W-:Y:S01]  /*12a0*/  IMAD.MOV.U32 R8, RZ, RZ, R7 ;  /* 0x000000ffff087224 */ /* 0x000fe200078e0007 */
[----:B-1----:R-:W-:-:S04]  /*12b0*/  ULEA UR7, UR6, UR5, 0x18 ;  /* 0x0000000506077291 */ /* 0x002fc8000f8ec03f */
[----:B------:R-:W-:Y:S02]  /*12c0*/  UIADD3 UR5, UR7, 0x1c000, URZ ;  /* 0x0001c00007057890 */ /* 0x000fe4000fffe03f */
[----:B------:R-:W-:Y:S02]  /*12d0*/  USHF.R.U32.HI UR6, URZ, 0x4, UR7 ;  /* 0x000000043f067899 */ /* 0x000fe40008011607 */
[----:B------:R-:W-:Y:S02]  /*12e0*/  USHF.R.U32.HI UR5, URZ, 0x4, UR5 ;  /* 0x000000043f057899 */ /* 0x000fe40008011605 */
[----:B------:R-:W-:Y:S02]  /*12f0*/  ULOP3.LUT UR15, UR6, 0x3fff, URZ, 0xc0, !UPT ;  /* 0x00003fff060f7892 */ /* 0x000fe4000f8ec03f */
[----:B------:R-:W-:-:S03]  /*1300*/  ULOP3.LUT UR14, UR5, 0x3fff, URZ, 0xc0, !UPT ;  /* 0x00003fff050e7892 */ /* 0x000fc6000f8ec03f */
[----:B------:R-:W-:-:S09]  /*1310*/  UMOV UR5, URZ ;  /* 0x0000003f00057c82 */ /* 0x000fd20008000000 */
.L_x_19:
[----:B------:R-:W-:-:S13]  /*1320*/  ISETP.NE.AND P1, PT, R12, 0x3, PT ;  /* 0x000000030c00780c */ /* 0x000fda0003f25270 */
[----:B-1----:R-:W-:Y:S05]  /*1330*/  @!P1 BRA `(.L_x_15) ;  /* 0x0000000000049947 */ /* 0x002fea0003800000 */
[----:B------:R-:W-:Y:S01]  /*1340*/  BPT.TRAP 0x1 ;  /* 0x000000040000795c */ /* 0x000fe20000300000 */
.L_x_15:
[----:B------:R-:W-:Y:S01]  /*1350*/  SHF.L.U32 R9, R11, 0x1f, RZ ;  /* 0x0000001f0b097819 */ /* 0x000fe200000006ff */
[----:B------:R-:W-:-:S12]  /*1360*/  ULEA UR6, UR4, UR7, 0x3 ;  /* 0x0000000704067291 */ /* 0x000fd8000f8e183f */
.L_x_16:
[----:B-1----:R-:W-:-:S04]  /*1370*/  IMAD.U32 R10, RZ, RZ, UR6 ;  /* 0x00000006ff0a7e24 */ /* 0x002fc8000f8e00ff */
[----:B------:R1:W2:Y:S03]  /*1380*/  SYNCS.PHASECHK.TRANS64.TRYWAIT P0, [R10+URZ+0x38000], R9 ;  /* 0x038000090a0075a7 */ /* 0x0002a6000800017f */
[----:B--2---:R-:W-:Y:S05]  /*1390*/  @!P0 NANOSLEEP.SYNCS 0x989680 ;  /* 0x009896800000895d */ /* 0x004fea0003900000 */
[----:B------:R-:W2:Y:S02]  /*13a0*/  @!P0 SYNCS.PHASECHK.TRANS64 P0, [R10+URZ+0x38000], R9 ;  /* 0x038000090a0085a7 */ /* 0x000ea4000800007f */
[----:B--2---:R-:W-:Y:S05]  /*13b0*/  @!P0 BRA `(.L_x_16) ;  /* 0xfffffffc00ec8947 */ /* 0x004fea000383ffff */
[----:B------:R-:W-:Y:S01]  /*13c0*/  ULEA UR8, UR4, UR15, 0x8 ;  /* 0x0000000f04087291 */ /* 0x000fe2000f8e403f */
[----:B------:R-:W-:Y:S01]  /*13d0*/  WARPGROUP.ARRIVE ;  /* 0x00000000000079c5 */ /* 0x000fe20000000000 */
[----:B------:R-:W-:Y:S01]  /*13e0*/  ULEA UR10, UR4, UR14, 0x8 ;  /* 0x0000000e040a7291 */ /* 0x000fe2000f8e403f */
[----:B------:R-:W-:Y:S01]  /*13f0*/  UMOV UR9, 0x40000040 ;  /* 0x4000004000097882 */ /* 0x000fe20000000000 */
[----:B------:R-:W-:-:S07]  /*1400*/  UMOV UR11, 0x40000040 ;  /* 0x40000040000b7882 */ /* 0x000fce0000000000 */
[----:B------:R-:W-:Y:S01]  /*1410*/  HGMMA.64x64x16.F32 R24, gdesc[UR8].tnspA.tnspB, R24, UP0 ;  /* 0x60e00000081879f0 */ /* 0x000fe2000bf00818 */
[----:B------:R-:W-:Y:S02]  /*1420*/  UIADD3 UR8, UR8, 0x80, URZ ;  /* 0x0000008008087890 */ /* 0x000fe4000fffe03f */
[----:B------:R-:W-:Y:S01]  /*1430*/  UIADD3 UR10, UR10, 0x80, URZ ;  /* 0x000000800a0a7890 */ /* 0x000fe2000fffe03f */
[----:B------:R-:W-:Y:S01]  /*1440*/  UMOV UR9, 0x40000040 ;  /* 0x4000004000097882 */ /* 0x000fe20000000000 */
[----:B------:R-:W-:-:S07]  /*1450*/  UMOV UR11, 0x40000040 ;  /* 0x40000040000b7882 */ /* 0x000fce0000000000 */
[----:B------:R-:W-:Y:S03]  /*1460*/  HGMMA.64x64x16.F32 R24, gdesc[UR8].tnspA.tnspB, R24, gsb0 ;  /* 0x60e00000081879f0 */ /* 0x000fe60008000818 */
[----:B------:R-:W-:Y:S02]  /*1470*/  WARPGROUP.DEPBAR.LE gsb0, 0x1 ;  /* 0x00008000000079c5 */ /* 0x000fe40000010100 */
[----:B------:R-:W-:Y:S05]  /*1480*/  @!P1 BRA `(.L_x_17) ;  /* 0x0000000000049947 */ /* 0x000fea0003800000 */
[----:B------:R-:W-:Y:S01]  /*1490*/  BPT.TRAP 0x1 ;  /* 0x000000040000795c */ /* 0x000fe20000300000 */
.L_x_17:
[----:B------:R-:W-:Y:S01]  /*14a0*/  ULEA UR6, UR5, UR7, 0x3 ;  /* 0x0000000705067291 */ /* 0x000fe2000f8e183f */
[----:B------:R-:W-:-:S03]  /*14b0*/  ISETP.GT.U32.AND P0, PT, R4, 0x1, PT ;  /* 0x000000010400780c */ /* 0x000fc60003f04070 */
[----:B------:R-:W-:-:S04]  /*14c0*/  UIADD3 UR6, UR6, 0x380e0, URZ ;  /* 0x000380e006067890 */ /* 0x000fc8000fffe03f */
[----:B------:R-:W-:-:S09]  /*14d0*/  UPRMT UR6, URZ, 0x654, UR6 ;  /* 0x000006543f067896 */ /* 0x000fd20008000006 */
[----:B------:R-:W-:Y:S01]  /*14e0*/  SYNCS.ARRIVE.TRANS64.RED.A1T0 RZ, [UR6], RZ ;  /* 0x000000ffffff79a7 */ /* 0x000fe20008100406 */
[----:B------:R-:W-:Y:S05]  /*14f0*/  @P0 BRA `(.L_x_18) ;  /* 0x0000000000040947 */ /* 0x000fea0003800000 */
[----:B------:R-:W-:Y:S01]  /*1500*/  BPT.TRAP 0x1 ;  /* 0x000000040000795c */ /* 0x000fe20000300000 */
.L_x_18:
[----:B------:R-:W-:Y:S01]  /*1510*/  UIADD3 UR4, UR4, 0x1, URZ ;  /* 0x0000000104047890 */ /* 0x000fe2000fffe03f */
[C---:B------:R-:W-:Y:S01]  /*1520*/  ISETP.GT.AND P0, PT, R8.reuse, 0x1, PT ;  /* 0x000000010800780c */ /* 0x040fe20003f04270 */
[----:B------:R-:W-:Y:S01]  /*1530*/  UIADD3 UR5, UR5, 0x1, URZ ;  /* 0x0000000105057890 */ /* 0x000fe2000fffe03f */
[----:B------:R-:W-:Y:S01]  /*1540*/  VIADD R8, R8, 0xffffffff ;  /* 0xffffffff08087836 */ /* 0x000fe20000000000 */
[----:B------:R-:W-:Y:S02]  /*1550*/  UISETP.NE.AND UP0, UPT, UR4, 0x1c, UPT ;  /* 0x0000001c0400788c */ /* 0x000fe4000bf05270 */
[----:B------:R-:W-:Y:S02]  /*1560*/  UISETP.NE.AND UP1, UPT, UR5, 0x1c, UPT ;  /* 0x0000001c0500788c */ /* 0x000fe4000bf25270 */
[----:B------:R-:W-:Y:S02]  /*1570*/  USEL UR6, URZ, 0x1, UP0 ;  /* 0x000000013f067887 */ /* 0x000fe40008000000 */
[----:B------:R-:W-:-:S02]  /*1580*/  USEL UR4, UR4, URZ, UP0 ;  /* 0x0000003f04047287 */ /* 0x000fc40008000000 */
[----:B------:R-:W-:Y:S02]  /*1590*/  USEL UR5, UR5, URZ, UP1 ;  /* 0x0000003f05057287 */ /* 0x000fe40008800000 */
[----:B------:R-:W-:Y:S01]  /*15a0*/  UPLOP3.LUT UP0, UPT, UPT, UPT, UPT, 0x80, 0x0 ;  /* 0x000000000000789c */ /* 0x000fe20003f0f070 */
[----:B------:R-:W-:Y:S01]  /*15b0*/  LOP3.LUT R11, R11, UR6, RZ, 0x3c, !PT ;  /* 0x000000060b0b7c12 */ /* 0x000fe2000f8e3cff */
[----:B------:R-:W-:Y:S09]  /*15c0*/  @P0 BRA `(.L_x_19) ;  /* 0xfffffffc00540947 */ /* 0x000ff2000383ffff */
.L_x_14:
[----:B------:R-:W2:Y:S01]  /*15d0*/  LDC R8, c[0x0][0x294] ;  /* 0x0000a500ff087b82 */ /* 0x000ea20000000800 */
[----:B------:R-:W-:Y:S02]  /*15e0*/  WARPGROUP.DEPBAR.LE gsb0, 0x0 ;  /* 0x00008000000079c5 */ /* 0x000fe40000010000 */
[----:B--2---:R-:W-:-:S13]  /*15f0*/  ISETP.GE.AND P0, PT, R8, 0x1, PT ;  /* 0x000000010800780c */ /* 0x004fda0003f06270 */
[----:B------:R-:W-:Y:S05]  /*1600*/  @!P0 BRA `(.L_x_20) ;  /* 0x0000000000448947 */ /* 0x000fea0003800000 */
[----:B------:R-:W-:-:S04]  /*1610*/  LOP3.LUT R8, R4, 0x1, RZ, 0xfc, !PT ;  /* 0x0000000104087812 */ /* 0x000fc800078efcff */
[----:B------:R-:W-:-:S13]  /*1620*/  ISETP.NE.AND P0, PT, R8, 0x3, PT ;  /* 0x000000030800780c */ /* 0x000fda0003f05270 */
[----:B------:R-:W-:Y:S05]  /*1630*/  @!P0 BRA `(.L_x_21) ;  /* 0x0000000000048947 */ /* 0x000fea0003800000 */
[----:B------:R-:W-:Y:S01]  /*1640*/  BPT.TRAP 0x1 ;  /* 0x000000040000795c */ /* 0x000fe20000300000 */
.L_x_21:
[----:B------:R-:W2:Y:S01]  /*1650*/  S2R R11, SR_CgaCtaId ;  /* 0x00000000000b7919 */ /* 0x000ea20000008800 */
[----:B------:R-:W-:Y:S02]  /*1660*/  SHF.R.U32.HI R8, RZ, 0x2, R7 ;  /* 0x00000002ff087819 */ /* 0x000fe40000011607 */
[----:B-1----:R-:W-:Y:S02]  /*1670*/  MOV R10, 0x400 ;  /* 0x00000400000a7802 */ /* 0x002fe40000000f00 */
[----:B------:R-:W-:Y:S01]  /*1680*/  ISETP.GT.U32.AND P0, PT, R4, 0x1, PT ;  /* 0x000000010400780c */ /* 0x000fe20003f04070 */
[----:B------:R-:W-:-:S04]  /*1690*/  IMAD.WIDE.U32 R8, R8, 0x24924925, RZ ;  /* 0x2492492508087825 */ /* 0x000fc800078e00ff */
[----:B------:R-:W-:Y:S01]  /*16a0*/  IMAD R8, R9, -0x1c, R7 ;  /* 0xffffffe409087824 */ /* 0x000fe200078e0207 */
[----:B--2---:R-:W-:-:S05]  /*16b0*/  LEA R11, R11, R10, 0x18 ;  /* 0x0000000a0b0b7211 */ /* 0x004fca00078ec0ff */
[----:B------:R-:W-:-:S04]  /*16c0*/  IMAD R8, R8, 0x8, R11 ;  /* 0x0000000808087824 */ /* 0x000fc800078e020b */
[----:B------:R-:W-:-:S05]  /*16d0*/  VIADD R8, R8, 0x380e0 ;  /* 0x000380e008087836 */ /* 0x000fca0000000000 */
[----:B------:R-:W-:-:S04]  /*16e0*/  PRMT R8, RZ, 0x654, R8 ;  /* 0x00000654ff087816 */ /* 0x000fc80000000008 */
[----:B------:R2:W-:Y:S01]  /*16f0*/  SYNCS.ARRIVE.TRANS64.RED.A1T0 RZ, [R8+URZ], RZ ;  /* 0x000000ff08ff79a7 */ /* 0x0005e2000810043f */
[----:B------:R-:W-:Y:S05]  /*1700*/  @P0 BRA `(.L_x_20) ;  /* 0x0000000000040947 */ /* 0x000fea0003800000 */
[----:B------:R-:W-:Y:S01]  /*1710*/  BPT.TRAP 0x1 ;  /* 0x000000040000795c */ /* 0x000fe20000300000 */
.L_x_20:
[----:B------:R-:W3:Y:S01]  /*1720*/  S2R R7, SR_TID.X ;  /* 0x0000000000077919 */ /* 0x000ee20000002100 */
[----:B-12---:R-:W1:Y:S01]  /*1730*/  LDC.64 R8, c[0x0][0x280] ;  /* 0x0000a000ff087b82 */ /* 0x006e620000000a00 */
[----:B------:R-:W2:Y:S07]  /*1740*/  S2R R15, SR_CTAID.X ;  /* 0x00000000000f7919 */ /* 0x000eae0000002500 */
[----:B------:R-:W4:Y:S01]  /*1750*/  LDC.64 R60, c[0x0][0x658] ;  /* 0x00019600ff3c7b82 */ /* 0x000f220000000a00 */
[----:B---3--:R-:W-:-:S04]  /*1760*/  SHF.R.S32.HI R4, RZ, 0x1f, R7 ;  /* 0x0000001fff047819 */ /* 0x008fc80000011407 */
[----:B------:R-:W-:-:S04]  /*1770*/  LEA.HI R4, R4, R7, RZ, 0x7 ;  /* 0x0000000704047211 */ /* 0x000fc800078f38ff */
[----:B------:R-:W-:-:S05]  /*1780*/  LOP3.LUT R4, R4, 0xffffff80, RZ, 0xc0, !PT ;  /* 0xffffff8004047812 */ /* 0x000fca00078ec0ff */
[----:B------:R-:W-:-:S05]  /*1790*/  IMAD.IADD R4, R7, 0x1, -R4 ;  /* 0x0000000107047824 */ /* 0x000fca00078e0a04 */
[----:B------:R-:W-:-:S04]  /*17a0*/  SHF.R.S32.HI R7, RZ, 0x1f, R4 ;  /* 0x0000001fff077819 */ /* 0x000fc80000011404 */
[CC--:B------:R-:W-:Y:S02]  /*17b0*/  LEA.HI R11, R7.reuse, R4.reuse, RZ, 0x2 ;  /* 0x00000004070b7211 */ /* 0x0c0fe400078f10ff */
[----:B------:R-:W-:Y:S01]  /*17c0*/  LEA.HI R19, R7, R4, RZ, 0x5 ;  /* 0x0000000407137211 */ /* 0x000fe200078f28ff */
[----:B--2---:R-:W-:Y:S01]  /*17d0*/  IMAD.SHL.U32 R7, R15, 0x40, RZ ;  /* 0x000000400f077824 */ /* 0x004fe200078e00ff */
[--C-:B------:R-:W-:Y:S02]  /*17e0*/  SHF.R.S32.HI R10, RZ, 0x2, R11.reuse ;  /* 0x00000002ff0a7819 */ /* 0x100fe4000001140b */
[----:B------:R-:W-:Y:S02]  /*17f0*/  SHF.R.S32.HI R13, RZ, 0x1f, R11 ;  /* 0x0000001fff0d7819 */ /* 0x000fe4000001140b */
[----:B-1----:R-:W-:Y:S02]  /*1800*/  ISETP.GE.AND P0, PT, R7, R8, PT ;  /* 0x000000080700720c */ /* 0x002fe40003f06270 */
[----:B------:R-:W-:-:S02]  /*1810*/  LEA.HI R13, R13, R10, RZ, 0x3 ;  /* 0x0000000a0d0d7211 */ /* 0x000fc400078f18ff */
[----:B------:R-:W-:Y:S02]  /*1820*/  SHF.R.S32.HI R19, RZ, 0x5, R19 ;  /* 0x00000005ff137819 */ /* 0x000fe40000011413 */
[----:B------:R-:W-:-:S05]  /*1830*/  LOP3.LUT R13, R13, 0xfffffff8, RZ, 0xc0, !PT ;  /* 0xfffffff80d0d7812 */ /* 0x000fca00078ec0ff */
[----:B------:R-:W-:Y:S01]  /*1840*/  IMAD.IADD R10, R10, 0x1, -R13 ;  /* 0x000000010a0a7824 */ /* 0x000fe200078e0a0d */
[----:B------:R-:W-:-:S04]  /*1850*/  LOP3.LUT R13, R11, 0xfffffffc, RZ, 0xc0, !PT ;  /* 0xfffffffc0b0d7812 */ /* 0x000fc800078ec0ff */
[--C-:B------:R-:W-:Y:S01]  /*1860*/  SHF.R.S32.HI R11, RZ, 0x1f, R10.reuse ;  /* 0x0000001fff0b7819 */ /* 0x100fe2000001140a */
[----:B------:R-:W-:Y:S02]  /*1870*/  IMAD.IADD R16, R4, 0x1, -R13 ;  /* 0x0000000104107824 */ /* 0x000fe400078e0a0d */
[----:B------:R-:W-:-:S04]  /*1880*/  IMAD.WIDE R12, R19, 0x10, R10 ;  /* 0x00000010130c7825 */ /* 0x000fc800078e020a */
[----:B------:R-:W-:Y:S02]  /*1890*/  IMAD.SHL.U32 R14, R16, 0x2, RZ ;  /* 0x00000002100e7824 */ /* 0x000fe400078e00ff */
[----:B------:R-:W-:-:S03]  /*18a0*/  IMAD.WIDE R12, R15, 0x40, R12 ;  /* 0x000000400f0c7825 */ /* 0x000fc600078e020c */
[----:B------:R-:W-:Y:S01]  /*18b0*/  SHF.R.S32.HI R15, RZ, 0x1f, R14 ;  /* 0x0000001fff0f7819 */ /* 0x000fe2000001140e */
[----:B----4-:R-:W-:Y:S06]  /*18c0*/  @P0 EXIT ;  /* 0x000000000000094d */ /* 0x010fec0003800000 */
[----:B------:R-:W-:Y:S01]  /*18d0*/  ULDC UR4, c[0x0][0x288] ;  /* 0x0000a20000047ab9 */ /* 0x000fe20000000800 */
[----:B------:R-:W-:Y:S01]  /*18e0*/  IMAD.SHL.U32 R4, R6, 0x40, RZ ;  /* 0x0000004006047824 */ /* 0x000fe200078e00ff */
[----:B------:R-:W-:Y:S01]  /*18f0*/  ISETP.GE.AND P0, PT, R5, UR4, PT ;  /* 0x0000000405007c0c */ /* 0x000fe2000bf06270 */
[-C--:B------:R-:W-:Y:S01]  /*1900*/  IMAD.WIDE.U32 R20, R12, R60.reuse, R14 ;  /* 0x0000003c0c147225 */ /* 0x080fe200078e000e */
[----:B------:R-:W-:Y:S01]  /*1910*/  SHF.R.S32.HI R17, RZ, 0x1f, R5 ;  /* 0x0000001fff117819 */ /* 0x000fe20000011405 */
[----:B------:R-:W-:Y:S01]  /*1920*/  ULDC.64 UR4, c[0x0][0x660] ;  /* 0x0001980000047ab9 */ /* 0x000fe20000000a00 */
[C---:B------:R-:W-:Y:S01]  /*1930*/  ISETP.GE.OR P0, PT, R4.reuse, R9, P0 ;  /* 0x000000090400720c */ /* 0x040fe20000706670 */
[----:B------:R-:W-:Y:S01]  /*1940*/  IMAD R18, R13, R60, RZ ;  /* 0x0000003c0d127224 */ /* 0x000fe200078e02ff */
[----:B------:R-:W-:Y:S02]  /*1950*/  SHF.R.S32.HI R6, RZ, 0x1f, R4 ;  /* 0x0000001fff067819 */ /* 0x000fe40000011404 */
[----:B------:R-:W-:Y:S01]  /*1960*/  IADD3 R20, P1, R4, R20, RZ ;  /* 0x0000001404147210 */ /* 0x000fe20007f3e0ff */
[----:B------:R-:W-:-:S02]  /*1970*/  IMAD R23, R12, R61, R18 ;  /* 0x0000003d0c177224 */ /* 0x000fc400078e0212 */
[----:B------:R-:W-:-:S03]  /*1980*/  IMAD R18, R17, UR4, RZ ;  /* 0x0000000411127c24 */ /* 0x000fc6000f8e02ff */
[----:B------:R-:W-:-:S03]  /*1990*/  IADD3.X R21, R6, R21, R23, P1, !PT ;  /* 0x0000001506157210 */ /* 0x000fc60000ffe417 */
[----:B------:R-:W-:Y:S05]  /*19a0*/  @P0 EXIT ;  /* 0x000000000000094d */ /* 0x000fea0003800000 */
[----:B------:R-:W-:Y:S01]  /*19b0*/  ULDC UR6, c[0x0][0x28c] ;  /* 0x0000a30000067ab9 */ /* 0x000fe20000000800 */
[C---:B------:R-:W-:Y:S01]  /*19c0*/  IMAD R23, R5.reuse, UR5, R18 ;  /* 0x0000000505177c24 */ /* 0x040fe2000f8e0212 */
[----:B------:R-:W-:Y:S01]  /*19d0*/  ISETP.GE.AND P0, PT, R22, UR6, PT ;  /* 0x0000000616007c0c */ /* 0x000fe2000bf06270 */
[----:B------:R-:W-:Y:S01]  /*19e0*/  ULDC UR6, c[0x0][0x290] ;  /* 0x0000a40000067ab9 */ /* 0x000fe20000000800 */
[----:B------:R-:W-:Y:S01]  /*19f0*/  SHF.R.S32.HI R18, RZ, 0x1f, R3 ;  /* 0x0000001fff127819 */ /* 0x000fe20000011403 */
[----:B------:R-:W-:Y:S01]  /*1a00*/  IMAD.WIDE.U32 R20, R5, UR4, R20 ;  /* 0x0000000405147c25 */ /* 0x000fe2000f8e0014 */
[----:B------:R-:W-:Y:S01]  /*1a10*/  ISETP.GE.OR P0, PT, R3, UR6, P0 ;  /* 0x0000000603007c0c */ /* 0x000fe20008706670 */
[----:B------:R-:W-:Y:S02]  /*1a20*/  ULDC.64 UR4, c[0x0][0x670] ;  /* 0x00019c0000047ab9 */ /* 0x000fe40000000a00 */
[----:B------:R-:W-:Y:S02]  /*1a30*/  IMAD.IADD R21, R21, 0x1, R23 ;  /* 0x0000000115157824 */ /* 0x000fe400078e0217 */
[----:B------:R-:W-:-:S02]  /*1a40*/  IMAD R56, R18, UR4, RZ ;  /* 0x0000000412387c24 */ /* 0x000fc4000f8e02ff */
[----:B------:R-:W-:-:S04]  /*1a50*/  IMAD.WIDE.U32 R20, R3, UR4, R20 ;  /* 0x0000000403147c25 */ /* 0x000fc8000f8e0014 */
[----:B------:R-:W-:Y:S01]  /*1a60*/  IMAD R23, R3, UR5, R56 ;  /* 0x0000000503177c24 */ /* 0x000fe2000f8e0238 */
[----:B------:R-:W-:Y:S01]  /*1a70*/  SHF.R.S32.HI R56, RZ, 0x1f, R22 ;  /* 0x0000001fff387819 */ /* 0x000fe20000011416 */
[----:B------:R-:W-:Y:S01]  /*1a80*/  IMAD R19, R19, -0x10, -R7 ;  /* 0xfffffff013137824 */ /* 0x000fe200078e0a07 */
[----:B------:R-:W-:Y:S06]  /*1a90*/  @P0 EXIT ;  /* 0x000000000000094d */ /* 0x000fec0003800000 */
[----:B------:R-:W-:Y:S01]  /*1aa0*/  ULDC.64 UR4, c[0x0][0x668] ;  /* 0x00019a0000047ab9 */ /* 0x000fe20000000a00 */
[----:B------:R-:W-:Y:S01]  /*1ab0*/  IMAD R7, R16, -0x2, R9 ;  /* 0xfffffffe10077824 */ /* 0x000fe200078e0209 */
[----:B0----5:R-:W-:Y:S01]  /*1ac0*/  FSETP.NEU.AND P1, PT, R2, RZ, PT ;  /* 0x000000ff0200720b */ /* 0x021fe20003f2d000 */
[----:B------:R-:W-:Y:S01]  /*1ad0*/  IMAD.IADD R21, R21, 0x1, R23 ;  /* 0x0000000115157824 */ /* 0x000fe200078e0217 */
[----:B------:R-:W-:Y:S01]  /*1ae0*/  IADD3 R8, R19, R8, -R10 ;  /* 0x0000000813087210 */ /* 0x000fe20007ffe80a */
[----:B------:R-:W-:Y:S02]  /*1af0*/  IMAD R9, R56, UR4, RZ ;  /* 0x0000000438097c24 */ /* 0x000fe4000f8e02ff */
[----:B------:R-:W-:-:S04]  /*1b00*/  IMAD.WIDE.U32 R10, R22, UR4, R20 ;  /* 0x00000004160a7c25 */ /* 0x000fc8000f8e0014 */
[----:B------:R-:W-:Y:S01]  /*1b10*/  IMAD R59, R22, UR5, R9 ;  /* 0x00000005163b7c24 */ /* 0x000fe2000f8e0209 */
[----:B------:R-:W-:Y:S01]  /*1b20*/  ULDC.64 UR4, c[0x0][0x640] ;  /* 0x0001900000047ab9 */ /* 0x000fe20000000a00 */
[----:B------:R-:W-:Y:S01]  /*1b30*/  IMAD.IADD R7, R7, 0x1, -R4 ;  /* 0x0000000107077824 */ /* 0x000fe200078e0a04 */
[----:B------:R-:W-:Y:S01]  /*1b40*/  SHF.L.U64.HI R9, R60, 0x3, R61 ;  /* 0x000000033c097819 */ /* 0x000fe2000001023d */
[----:B------:R-:W-:Y:S02]  /*1b50*/  IMAD R23, R56, UR4, RZ ;  /* 0x0000000438177c24 */ /* 0x000fe4000f8e02ff */
[----:B------:R-:W-:Y:S01]  /*1b60*/  IMAD.SHL.U32 R60, R60, 0x8, RZ ;  /* 0x000000083c3c7824 */ /* 0x000fe200078e00ff */
[----:B------:R-:W-:Y:S01]  /*1b70*/  ISETP.GT.AND P0, PT, R7, RZ, PT ;  /* 0x000000ff0700720c */ /* 0x000fe20003f04270 */
[----:B------:R-:W-:Y:S02]  /*1b80*/  IMAD R23, R22, UR5, R23 ;  /* 0x0000000516177c24 */ /* 0x000fe4000f8e0217 */
[----:B------:R-:W-:Y:S01]  /*1b90*/  IMAD.IADD R59, R11, 0x1, R59 ;  /* 0x000000010b3b7824 */ /* 0x000fe200078e023b */
[----:B------:R-:W-:Y:S01]  /*1ba0*/  ISETP.GT.AND P2, PT, R8, RZ, P0 ;  /* 0x000000ff0800720c */ /* 0x000fe20000744270 */
[----:B------:R-:W-:-:S12]  /*1bb0*/  @!P1 BRA `(.L_x_22) ;  /* 0x0000001c00109947 */ /* 0x000fd80003800000 */
[----:B------:R-:W-:Y:S01]  /*1bc0*/  IADD3 R16, P1, R4, R14, RZ ;  /* 0x0000000e04107210 */ /* 0x000fe20007f3e0ff */
[----:B------:R-:W-:Y:S01]  /*1bd0*/  ULDC.64 UR6, c[0x0][0x638] ;  /* 0x00018e0000067ab9 */ /* 0x000fe20000000a00 */
[----:B------:R-:W-:Y:S01]  /*1be0*/  ULDC.64 UR8, c[0x0][0x648] ;  /* 0x0001920000087ab9 */ /* 0x000fe20000000a00 */
[----:B------:R-:W-:Y:S01]  /*1bf0*/  IMAD R20, R17, UR6, RZ ;  /* 0x0000000611147c24 */ /* 0x000fe2000f8e02ff */
[----:B------:R-:W-:Y:S01]  /*1c00*/  ULDC.64 UR10, c[0x0][0x630] ;  /* 0x00018c00000a7ab9 */ /* 0x000fe20000000a00 */
[----:B------:R-:W-:Y:S01]  /*1c10*/  IMAD.X R17, R6, 0x1, R15, P1 ;  /* 0x0000000106117824 */ /* 0x000fe200008e060f */
[----:B------:R-:W-:Y:S01]  /*1c20*/  ULDC.64 UR14, c[0x0][0x628] ;  /* 0x00018a00000e7ab9 */ /* 0x000fe20000000a00 */
[C---:B------:R-:W-:Y:S02]  /*1c30*/  IMAD R11, R5.reuse, UR7, R20 ;  /* 0x00000007050b7c24 */ /* 0x040fe4000f8e0214 */
[----:B------:R-:W-:-:S04]  /*1c40*/  IMAD.WIDE.U32 R16, R5, UR6, R16 ;  /* 0x0000000605107c25 */ /* 0x000fc8000f8e0010 */
[----:B------:R-:W-:Y:S02]  /*1c50*/  IMAD R18, R18, UR8, RZ ;  /* 0x0000000812127c24 */ /* 0x000fe4000f8e02ff */
[----:B------:R-:W-:Y:S02]  /*1c60*/  IMAD.IADD R17, R17, 0x1, R11 ;  /* 0x0000000111117824 */ /* 0x000fe400078e020b */
[C---:B------:R-:W-:Y:S02]  /*1c70*/  IMAD R61, R3.reuse, UR9, R18 ;  /* 0x00000009033d7c24 */ /* 0x040fe4000f8e0212 */
[----:B------:R-:W-:-:S04]  /*1c80*/  IMAD.WIDE.U32 R16, R3, UR8, R16 ;  /* 0x0000000803107c25 */ /* 0x000fc8000f8e0010 */
[----:B------:R-:W-:Y:S02]  /*1c90*/  IMAD.IADD R17, R17, 0x1, R61 ;  /* 0x0000000111117824 */ /* 0x000fe400078e023d */
[----:B------:R-:W-:Y:S02]  /*1ca0*/  IMAD R21, R13, UR10, RZ ;  /* 0x0000000a0d157c24 */ /* 0x000fe4000f8e02ff */
[----:B------:R-:W-:-:S04]  /*1cb0*/  IMAD.WIDE.U32 R16, R22, UR4, R16 ;  /* 0x0000000416107c25 */ /* 0x000fc8000f8e0010 */
[----:B------:R-:W-:Y:S02]  /*1cc0*/  IMAD.IADD R19, R23, 0x1, R17 ;  /* 0x0000000117137824 */ /* 0x000fe400078e0211 */
[----:B------:R-:W-:Y:S02]  /*1cd0*/  IMAD.MOV.U32 R18, RZ, RZ, R16 ;  /* 0x000000ffff127224 */ /* 0x000fe400078e0010 */
[C---:B------:R-:W-:Y:S02]  /*1ce0*/  IMAD R62, R12.reuse, UR11, R21 ;  /* 0x0000000b0c3e7c24 */ /* 0x040fe4000f8e0215 */
[----:B------:R-:W-:-:S04]  /*1cf0*/  IMAD.WIDE.U32 R20, R12, UR10, R18 ;  /* 0x0000000a0c147c25 */ /* 0x000fc8000f8e0012 */
[----:B------:R-:W-:Y:S01]  /*1d00*/  IMAD.IADD R21, R21, 0x1, R62 ;  /* 0x0000000115157824 */ /* 0x000fe200078e023e */
[----:B------:R-:W-:-:S04]  /*1d10*/  LEA R64, P1, R20, UR14, 0x1 ;  /* 0x0000000e14407c11 */ /* 0x000fc8000f8208ff */
[----:B------:R-:W-:-:S05]  /*1d20*/  LEA.HI.X R65, R20, UR15, R21, 0x1, P1 ;  /* 0x0000000f14417c11 */ /* 0x000fca00088f0c15 */
[----:B------:R0:W2:Y:S01]  /*1d30*/  @P2 LDG.E.LTC128B.U16 R63, desc[UR12][R64.64] ;  /* 0x0000000c403f2981 */ /* 0x0000a2000c1e1520 */
[----:B------:R-:W-:Y:S01]  /*1d40*/  IMAD.WIDE.U32 R20, R22, UR4, RZ ;  /* 0x0000000416147c25 */ /* 0x000fe2000f8e00ff */
[----:B------:R-:W-:Y:S01]  /*1d50*/  ULDC.64 UR4, c[0x0][0x650] ;  /* 0x0001940000047ab9 */ /* 0x000fe20000000a00 */
[----:B------:R-:W-:Y:S01]  /*1d60*/  ISETP.GT.AND P1, PT, R7, 0x1, PT ;  /* 0x000000010700780c */ /* 0x000fe20003f24270 */
[----:B------:R-:W-:Y:S01]  /*1d70*/  BSSY B0, `(.L_x_23) ;  /* 0x0000018000007945 */ /* 0x000fe20003800000 */
[----:B------:R-:W-:Y:S02]  /*1d80*/  IMAD.IADD R23, R21, 0x1, R23 ;  /* 0x0000000115177824 */ /* 0x000fe400078e0217 */
[----:B------:R-:W-:-:S04]  /*1d90*/  IMAD.MOV.U32 R22, RZ, RZ, R20 ;  /* 0x000000ffff167224 */ /* 0x000fc800078e0014 */
[----:B------:R-:W-:-:S04]  /*1da0*/  IMAD.WIDE.U32 R56, R12, UR10, R22 ;  /* 0x0000000a0c387c25 */ /* 0x000fc8000f8e0016 */
[----:B------:R-:W-:Y:S02]  /*1db0*/  IMAD.IADD R57, R62, 0x1, R57 ;  /* 0x000000013e397824 */ /* 0x000fe400078e0239 */
[----:B------:R-:W-:-:S04]  /*1dc0*/  IMAD.WIDE.U32 R56, R3, UR8, R56 ;  /* 0x0000000803387c25 */ /* 0x000fc8000f8e0038 */
[----:B------:R-:W-:Y:S02]  /*1dd0*/  IMAD.IADD R57, R61, 0x1, R57 ;  /* 0x000000013d397824 */ /* 0x000fe400078e0239 */
[----:B------:R-:W-:-:S04]  /*1de0*/  IMAD.WIDE.U32 R56, R5, UR6, R56 ;  /* 0x0000000605387c25 */ /* 0x000fc8000f8e0038 */
[----:B0-----:R-:W-:Y:S01]  /*1df0*/  IMAD.IADD R65, R11, 0x1, R57 ;  /* 0x000000010b417824 */ /* 0x001fe200078e0239 */
[----:B------:R-:W-:Y:S02]  /*1e00*/  IADD3 R64, P4, P5, R4, R56, R14 ;  /* 0x0000003804407210 */ /* 0x000fe40007d9e00e */
[----:B------:R-:W-:Y:S02]  /*1e10*/  LEA R56, P3, R10, UR4, 0x1 ;  /* 0x000000040a387c11 */ /* 0x000fe4000f8608ff */
[----:B------:R-:W-:Y:S02]  /*1e20*/  IADD3.X R65, R6, R65, R15, P4, P5 ;  /* 0x0000004106417210 */ /* 0x000fe400027ea40f */
[----:B------:R-:W-:Y:S02]  /*1e30*/  LEA.HI.X R57, R10, UR5, R59, 0x1, P3 ;  /* 0x000000050a397c11 */ /* 0x000fe400098f0c3b */
[----:B------:R-:W-:Y:S02]  /*1e40*/  ISETP.GT.AND P3, PT, R8, RZ, P1 ;  /* 0x000000ff0800720c */ /* 0x000fe40000f64270 */
[----:B------:R-:W-:-:S04]  /*1e50*/  LEA R58, P4, R64, UR14, 0x1 ;  /* 0x0000000e403a7c11 */ /* 0x000fc8000f8808ff */
[----:B------:R-:W-:Y:S01]  /*1e60*/  LEA.HI.X R59, R64, UR15, R65, 0x1, P4 ;  /* 0x0000000f403b7c11 */ /* 0x000fe2000a0f0c41 */
[----:B--2---:R-:W-:Y:S01]  /*1e70*/  HADD2.F32 R67, -RZ, R63.H0_H0 ;  /* 0x2000003fff437230 */ /* 0x004fe20000004100 */
[----:B------:R-:W-:-:S04]  /*1e80*/  PRMT R10, R63, 0x7610, R10 ;  /* 0x000076103f0a7816 */ /* 0x000fc8000000000a */
[----:B------:R-:W-:-:S04]  /*1e90*/  FMUL R67, R67, R2 ;  /* 0x0000000243437220 */ /* 0x000fc80000400000 */
[----:B------:R-:W-:-:S05]  /*1ea0*/  FFMA R67, R24, R0, R67 ;  /* 0x0000000018437223 */ /* 0x000fca0000000043 */
[----:B------:R-:W-:-:S05]  /*1eb0*/  F2FP.F16.F32.PACK_AB R67, RZ, R67 ;  /* 0x00000043ff43723e */ /* 0x000fca00000000ff */
[----:B------:R0:W-:Y:S01]  /*1ec0*/  @P2 STG.E.U16 desc[UR12][R56.64], R67 ;  /* 0x0000004338002986 */ /* 0x0001e2000c10150c */
[----:B------:R-:W-:Y:S05]  /*1ed0*/  @!P3 BRA `(.L_x_24) ;  /* 0x000000000004b947 */ /* 0x000fea0003800000 */
[----:B------:R1:W5:Y:S02]  /*1ee0*/  LDG.E.LTC128B.U16 R10, desc[UR12][R58.64+0x2] ;  /* 0x0000020c3a0a7981 */ /* 0x000364000c1e1520 */
.L_x_24:
[----:B------:R-:W-:Y:S05]  /*1ef0*/  BSYNC B0 ;  /* 0x0000000000007941 */ /* 0x000fea0003800000 */
.L_x_23:
[----:B------:R-:W-:Y:S01]  /*1f00*/  USHF.L.U32 UR5, UR10, 0x3, URZ ;  /* 0x000000030a057899 */ /* 0x000fe2000800063f */
[----:B-----5:R-:W-:Y:S01]  /*1f10*/  HADD2.F32 R13, -RZ, R10.H0_H0 ;  /* 0x2000000aff0d7230 */ /* 0x020fe20000004100 */
[----:B------:R-:W-:Y:S01]  /*1f20*/  USHF.L.U64.HI UR4, UR10, 0x3, UR11 ;  /* 0x000000030a047899 */ /* 0x000fe2000801020b */
[----:B------:R-:W-:Y:S01]  /*1f30*/  ISETP.GT.AND P0, PT, R8, 0x8, P0 ;  /* 0x000000080800780c */ /* 0x000fe20000704270 */
[----:B------:R-:W-:Y:S02]  /*1f40*/  @P3 IMAD.MOV.U32 R17, RZ, RZ, R57 ;  /* 0x000000ffff113224 */ /* 0x000fe400078e0039 */
[----:B------:R-:W-:Y:S02]  /*1f50*/  IMAD.U32 R64, RZ, RZ, UR5 ;  /* 0x00000005ff407e24 */ /* 0x000fe4000f8e00ff */
[----:B------:R-:W-:Y:S01]  /*1f60*/  FMUL R18, R13, R2 ;  /* 0x000000020d127220 */ /* 0x000fe20000400000 */
[----:B------:R-:W-:-:S03]  /*1f70*/  IMAD.U32 R65, RZ, RZ, UR4 ;  /* 0x00000004ff417e24 */ /* 0x000fc6000f8e00ff */
[----:B------:R-:W-:Y:S01]  /*1f80*/  FFMA R18, R25, R0, R18 ;  /* 0x0000000019127223 */ /* 0x000fe20000000012 */
[----:B------:R-:W-:-:S04]  /*1f90*/  IMAD.WIDE.U32 R64, R12, UR10, R64 ;  /* 0x0000000a0c407c25 */ /* 0x000fc8000f8e0040 */
[----:B------:R-:W-:Y:S01]  /*1fa0*/  IMAD.IADD R21, R62, 0x1, R65 ;  /* 0x000000013e157824 */ /* 0x000fe200078e0241 */
[----:B------:R-:W-:Y:S02]  /*1fb0*/  IADD3 R16, P2, R16, R64, RZ ;  /* 0x0000004010107210 */ /* 0x000fe40007f5e0ff */
[----:B------:R-:W-:-:S03]  /*1fc0*/  F2FP.F16.F32.PACK_AB R18, RZ, R18 ;  /* 0x00000012ff12723e */ /* 0x000fc600000000ff */
[----:B------:R-:W-:Y:S01]  /*1fd0*/  IMAD.X R19, R21, 0x1, R19, P2 ;  /* 0x0000000115137824 */ /* 0x000fe200010e0613 */
[----:B------:R-:W-:Y:S02]  /*1fe0*/  LEA R12, P2, R16, UR14, 0x1 ;  /* 0x0000000e100c7c11 */ /* 0x000fe4000f8408ff */
[----:B------:R-:W-:Y:S02]  /*1ff0*/  PRMT R22, R18, 0x7610, R22 ;  /* 0x0000761012167816 */ /* 0x000fe40000000016 */
[----:B------:R-:W-:Y:S01]  /*2000*/  LEA.HI.X R13, R16, UR15, R19, 0x1, P2 ;  /* 0x0000000f100d7c11 */ /* 0x000fe200090f0c13 */
[----:B------:R-:W-:-:S05]  /*2010*/  @P3 IMAD.MOV.U32 R16, RZ, RZ, R56 ;  /* 0x000000ffff103224 */ /* 0x000fca00078e0038 */
[----:B------:R2:W-:Y:S04]  /*2020*/  @P3 STG.E.U16 desc[UR12][R16.64+0x2], R22 ;  /* 0x0000021610003986 */ /* 0x0005e8000c10150c */
[----:B------:R-:W3:Y:S01]  /*2030*/  @P0 LDG.E.LTC128B.U16 R10, desc[UR12][R12.64] ;  /* 0x0000000c0c0a0981 */ /* 0x000ee2000c1e1520 */
[----:B------:R-:W-:Y:S01]  /*2040*/  IADD3 R18, P2, R20, R64, RZ ;  /* 0x0000004014127210 */ /* 0x000fe20007f5e0ff */
[----:B------:R-:W-:Y:S01]  /*2050*/  BSSY B0, `(.L_x_25) ;  /* 0x0000015000007945 */ /* 0x000fe20003800000 */
[----:B------:R-:W-:Y:S02]  /*2060*/  SHF.L.U64.HI R9, R60, 0x1, R9 ;  /* 0x000000013c097819 */ /* 0x000fe40000010209 */
[----:B------:R-:W-:Y:S01]  /*2070*/  ISETP.GT.AND P1, PT, R8, 0x8, P1 ;  /* 0x000000080800780c */ /* 0x000fe20000f24270 */
[----:B------:R-:W-:-:S02]  /*2080*/  IMAD.X R19, R21, 0x1, R23, P2 ;  /* 0x0000000115137824 */ /* 0x000fc400010e0617 */
[----:B------:R-:W-:-:S04]  /*2090*/  IMAD.WIDE.U32 R18, R3, UR8, R18 ;  /* 0x0000000803127c25 */ /* 0x000fc8000f8e0012 */
[----:B------:R-:W-:Y:S02]  /*20a0*/  IMAD.IADD R19, R61, 0x1, R19 ;  /* 0x000000013d137824 */ /* 0x000fe400078e0213 */
[----:B------:R-:W-:-:S04]  /*20b0*/  IMAD.WIDE.U32 R18, R5, UR6, R18 ;  /* 0x0000000605127c25 */ /* 0x000fc8000f8e0012 */
[----:B------:R-:W-:Y:S01]  /*20c0*/  IMAD.IADD R11, R11, 0x1, R19 ;  /* 0x000000010b0b7824 */ /* 0x000fe200078e0213 */
[----:B------:R-:W-:-:S04]  /*20d0*/  IADD3 R5, P2, P3, R4, R18, R14 ;  /* 0x0000001204057210 */ /* 0x000fc80007b5e00e */
[----:B------:R-:W-:Y:S02]  /*20e0*/  IADD3.X R6, R6, R11, R15, P2, P3 ;  /* 0x0000000b06067210 */ /* 0x000fe400017e640f */
[----:B------:R-:W-:Y:S02]  /*20f0*/  LEA R60, P2, R60, R56, 0x1 ;  /* 0x000000383c3c7211 */ /* 0x000fe400078408ff */
[----:B------:R-:W-:-:S03]  /*2100*/  LEA R4, P3, R5, UR14, 0x1 ;  /* 0x0000000e05047c11 */ /* 0x000fc6000f8608ff */
[----:B------:R-:W-:Y:S01]  /*2110*/  IMAD.X R61, R9, 0x1, R57, P2 ;  /* 0x00000001093d7824 */ /* 0x000fe200010e0639 */
[----:B------:R-:W-:Y:S01]  /*2120*/  LEA.HI.X R5, R5, UR15, R6, 0x1, P3 ;  /* 0x0000000f05057c11 */ /* 0x000fe200098f0c06 */
[----:B---3--:R-:W-:-:S05]  /*2130*/  HADD2.F32 R3, -RZ, R10.H0_H0 ;  /* 0x2000000aff037230 */ /* 0x008fca0000004100 */
[----:B------:R-:W-:-:S04]  /*2140*/  FMUL R3, R3, R2 ;  /* 0x0000000203037220 */ /* 0x000fc80000400000 */
[----:B------:R-:W-:-:S05]  /*2150*/  FFMA R3, R26, R0, R3 ;  /* 0x000000001a037223 */ /* 0x000fca0000000003 */
[----:B------:R-:W-:-:S05]  /*2160*/  F2FP.F16.F32.PACK_AB R3, RZ, R3 ;  /* 0x00000003ff03723e */ /* 0x000fca00000000ff */
[----:B------:R2:W-:Y:S01]  /*2170*/  @P0 STG.E.U16 desc[UR12][R60.64], R3 ;  /* 0x000000033c000986 */ /* 0x0005e2000c10150c */
[----:B------:R-:W-:Y:S05]  /*2180*/  @!P1 BRA `(.L_x_26) ;  /* 0x0000000000049947 */ /* 0x000fea0003800000 */
[----:B------:R3:W5:Y:S02]  /*2190*/  LDG.E.LTC128B.U16 R10, desc[UR12][R4.64+0x2] ;  /* 0x0000020c040a7981 */ /* 0x000764000c1e1520 */
.L_x_26:
[----:B------:R-:W-:Y:S05]  /*21a0*/  BSYNC B0 ;  /* 0x0000000000007941 */ /* 0x000fea0003800000 */
.L_x_25:
[----:B--2--5:R-:W-:Y:S01]  /*21b0*/  HADD2.F32 R3, -RZ, R10.H0_H0 ;  /* 0x2000000aff037230 */ /* 0x024fe20000004100 */
[----:B------:R-:W-:Y:S01]  /*21c0*/  ISETP.GT.AND P0, PT, R7, 0x8, PT ;  /* 0x000000080700780c */ /* 0x000fe20003f04270 */
[----:B------:R-:W-:Y:S01]  /*21d0*/  @P1 IMAD.MOV.U32 R12, RZ, RZ, R60 ;  /* 0x000000ffff0c1224 */ /* 0x000fe200078e003c */
[----:B------:R-:W-:Y:S01]  /*21e0*/  BSSY B0, `(.L_x_27) ;  /* 0x000000a000007945 */ /* 0x000fe20003800000 */
[----:B------:R-:W-:Y:S02]  /*21f0*/  @P1 IMAD.MOV.U32 R13, RZ, RZ, R61 ;  /* 0x000000ffff0d1224 */ /* 0x000fe400078e003d */
[----:B------:R-:W-:Y:S01]  /*2200*/  FMUL R6, R3, R2 ;  /* 0x0000000203067220 */ /* 0x000fe20000400000 */
[----:B------:R-:W-:Y:S02]  /*2210*/  ISETP.GT.AND P2, PT, R8, RZ, P0 ;  /* 0x000000ff0800720c */ /* 0x000fe40000744270 */
[----:B------:R-:W-:Y:S01]  /*2220*/  PRMT R3, R10, 0x7610, R3 ;  /* 0x000076100a037816 */ /* 0x000fe20000000003 */
[----:B------:R-:W-:-:S05]  /*2230*/  FFMA R6, R27, R0, R6 ;  /* 0x000000001b067223 */ /* 0x000fca0000000006 */
[----:B------:R-:W-:-:S05]  /*2240*/  F2FP.F16.F32.PACK_AB R6, RZ, R6 ;  /* 0x00000006ff06723e */ /* 0x000fca00000000ff */
[----:B------:R2:W-:Y:S01]  /*2250*/  @P1 STG.E.U16 desc[UR12][R12.64+0x2], R6 ;  /* 0x000002060c001986 */ /* 0x0005e2000c10150c */
[----:B------:R-:W-:Y:S05]  /*2260*/  @!P2 BRA `(.L_x_28) ;  /* 0x000000000004a947 */ /* 0x000fea0003800000 */
[----:B------:R4:W5:Y:S02]  /*2270*/  LDG.E.LTC128B.U16 R3, desc[UR12][R58.64+0x10] ;  /* 0x0000100c3a037981 */ /* 0x000964000c1e1520 */
.L_x_28:
[----:B------:R-:W-:Y:S05]  /*2280*/  BSYNC B0 ;  /* 0x0000000000007941 */ /* 0x000fea0003800000 */
.L_x_27:
[----:B-----5:R-:W-:Y:S01]  /*2290*/  HADD2.F32 R9, -RZ, R3.H0_H0 ;  /* 0x20000003ff097230 */ /* 0x020fe20000004100 */
[----:B------:R-:W-:Y:S01]  /*22a0*/  ISETP.GT.AND P1, PT, R7, 0x9, PT ;  /* 0x000000090700780c */ /* 0x000fe20003f24270 */
[----:B------:R-:W-:Y:S01]  /*22b0*/  @P2 IMAD.MOV.U32 R10, RZ, RZ, R56 ;  /* 0x000000ffff0a2224 */ /* 0x000fe200078e0038 */
[----:B------:R-:W-:Y:S01]  /*22c0*/  BSSY B0, `(.L_x_29) ;  /* 0x0000009000007945 */ /* 0x000fe20003800000 */
[----:B------:R-:W-:Y:S02]  /*22d0*/  @P2 IMAD.MOV.U32 R11, RZ, RZ, R57 ;  /* 0x000000ffff0b2224 */ /* 0x000fe400078e0039 */
[----:B------:R-:W-:Y:S01]  /*22e0*/  FMUL R9, R9, R2 ;  /* 0x0000000209097220 */ /* 0x000fe20000400000 */
[----:B------:R-:W-:-:S03]  /*22f0*/  ISETP.GT.AND P3, PT, R8, RZ, P1 ;  /* 0x000000ff0800720c */ /* 0x000fc60000f64270 */
[----:B------:R-:W-:-:S05]  /*2300*/  FFMA R9, R28, R0, R9 ;  /* 0x000000001c097223 */ /* 0x000fca0000000009 */
[----:B------:R-:W-:-:S05]  /*2310*/  F2FP.F16.F32.PACK_AB R9, RZ, R9 ;  /* 0x00000009ff09723e */ /* 0x000fca00000000ff */
[----:B------:R0:W-:Y:S01]  /*2320*/  @P2 STG.E.U16 desc[UR12][R10.64+0x10], R9 ;  /* 0x000010090a002986 */ /* 0x0001e2000c10150c */
[----:B------:R-:W-:Y:S05]  /*2330*/  @!P3 BRA `(.L_x_30) ;  /* 0x000000000004b947 */ /* 0x000fea0003800000 */
[----:B------:R0:W5:Y:S02]  /*2340*/  LDG.E.LTC128B.U16 R3, desc[UR12][R58.64+0x12] ;  /* 0x0000120c3a037981 */ /* 0x000164000c1e1520 */
.L_x_30:
[----:B------:R-:W-:Y:S05]  /*2350*/  BSYNC B0 ;  /* 0x0000000000007941 */ /* 0x000fea0003800000 */
.L_x_29:
[----:B0----5:R-:W-:Y:S01]  /*2360*/  HADD2.F32 R9, -RZ, R3.H0_H0 ;  /* 0x20000003ff097230 */ /* 0x021fe20000004100 */
[----:B------:R-:W-:Y:S01]  /*2370*/  ISETP.GT.AND P0, PT, R8, 0x8, P0 ;  /* 0x000000080800780c */ /* 0x000fe20000704270 */
[----:B------:R-:W-:Y:S01]  /*2380*/  @P3 IMAD.MOV.U32 R10, RZ, RZ, R56 ;  /* 0x000000ffff0a3224 */ /* 0x000fe200078e0038 */
[----:B------:R-:W-:Y:S01]  /*2390*/  BSSY B0, `(.L_x_31) ;  /* 0x0000008000007945 */ /* 0x000fe20003800000 */
[----:B------:R-:W-:Y:S02]  /*23a0*/  @P3 IMAD.MOV.U32 R11, RZ, RZ, R57 ;  /* 0x000000ffff0b3224 */ /* 0x000fe400078e0039 */
[----:B--2---:R-:W-:-:S04]  /*23b0*/  FMUL R6, R9, R2 ;  /* 0x0000000209067220 */ /* 0x004fc80000400000 */
[----:B------:R-:W-:-:S05]  /*23c0*/  FFMA R6, R29, R0, R6 ;  /* 0x000000001d067223 */ /* 0x000fca0000000006 */
[----:B------:R-:W-:-:S05]  /*23d0*/  F2FP.F16.F32.PACK_AB R6, RZ, R6 ;  /* 0x00000006ff06723e */ /* 0x000fca00000000ff */
[----:B------:R0:W-:Y:S01]  /*23e0*/  @P3 STG.E.U16 desc[UR12][R10.64+0x12], R6 ;  /* 0x000012060a003986 */ /* 0x0001e2000c10150c */
[----:B------:R-:W-:Y:S05]  /*23f0*/  @!P0 BRA `(.L_x_32) ;  /* 0x0000000000048947 */ /* 0x000fea0003800000 */
[----:B------:R2:W5:Y:S02]  /*2400*/  LDG.E.LTC128B.U16 R3, desc[UR12][R4.64+0x10] ;  /* 0x0000100c04037981 */ /* 0x000564000c1e1520 */
.L_x_32:
[----:B------:R-:W-:Y:S05]  /*2410*/  BSYNC B0 ;  /* 0x0000000000007941 */ /* 0x000fea0003800000 */
.L_x_31:
[----:B-----5:R-:W-:Y:S01]  /*2420*/  HADD2.F32 R9, -RZ, R3.H0_H0 ;  /* 0x20000003ff097230 */ /* 0x020fe20000004100 */
[----:B------:R-:W-:Y:S01]  /*2430*/  ISETP.GT.AND P1, PT, R8, 0x8, P1 ;  /* 0x000000080800780c */ /* 0x000fe20000f24270 */
[----:B0-----:R-:W-:Y:S01]  /*2440*/  @P0 IMAD.MOV.U32 R10, RZ, RZ, R60 ;  /* 0x000000ffff0a0224 */ /* 0x001fe200078e003c */
[----:B------:R-:W-:Y:S01]  /*2450*/  BSSY B0, `(.L_x_33) ;  /* 0x0000008000007945 */ /* 0x000fe20003800000 */
[----:B------:R-:W-:Y:S02]  /*2460*/  @P0 IMAD.MOV.U32 R11, RZ, RZ, R61 ;  /* 0x000000ffff0b0224 */ /* 0x000fe400078e003d */
[----:B------:R-:W-:-:S04]  /*2470*/  FMUL R9, R9, R2 ;  /* 0x0000000209097220 */ /* 0x000fc80000400000 */
[----:B------:R-:W-:-:S05]  /*2480*/  FFMA R9, R30, R0, R9 ;  /* 0x000000001e097223 */ /* 0x000fca0000000009 */
[----:B------:R-:W-:-:S05]  /*2490*/  F2FP.F16.F32.PACK_AB R9, RZ, R9 ;  /* 0x00000009ff09723e */ /* 0x000fca00000000ff */
[----:B------:R0:W-:Y:S01]  /*24a0*/  @P0 STG.E.U16 desc[UR12][R10.64+0x10], R9 ;  /* 0x000010090a000986 */ /* 0x0001e2000c10150c */
[----:B------:R-:W-:Y:S05]  /*24b0*/  @!P1 BRA `(.L_x_34) ;  /* 0x0000000000049947 */ /* 0x000fea0003800000 */
[----:B------:R0:W5:Y:S02]  /*24c0*/  LDG.E.LTC128B.U16 R3, desc[UR12][R4.64+0x12] ;  /* 0x0000120c04037981 */ /* 0x000164000c1e1520 */
.L_x_34:
[----:B------:R-:W-:Y:S05]  /*24d0*/  BSYNC B0 ;  /* 0x0000000000007941 */ /* 0x000fea0003800000 */
.L_x_33:
[----:B0----5:R-:W-:Y:S01]  /*24e0*/  HADD2.F32 R9, -RZ, R3.H0_H0 ;  /* 0x20000003ff097230 */ /* 0x021fe20000004100 */
        /* <DEDUP_REMOVED lines=11> */
.L_x_36:
[----:B------:R-:W-:Y:S05]  /*25a0*/  BSYNC B0 ;  /* 0x0000000000007941 */ /* 0x000fea0003800000 */
.L_x_35:
[----:B-----5:R-:W-:Y:S01]  /*25b0*/  HADD2.F32 R9, -RZ, R3.H0_H0 ;  /* 0x20000003ff097230 */ /* 0x020fe20000004100 */
[----:B------:R-:W-:Y:S01]  /*25c0*/  ISETP.GT.AND P1, PT, R7, 0x11, PT ;  /* 0x000000110700780c */ /* 0x000fe20003f24270 */
[----:B0-----:R-:W-:Y:S01]  /*25d0*/  @P2 IMAD.MOV.U32 R10, RZ, RZ, R56 ;  /* 0x000000ffff0a2224 */ /* 0x001fe200078e0038 */
        /* <DEDUP_REMOVED lines=9> */
.L_x_38:
[----:B------:R-:W-:Y:S05]  /*2670*/  BSYNC B0 ;  /* 0x0000000000007941 */ /* 0x000fea0003800000 */
.L_x_37:
[----:B0----5:R-:W-:Y:S01]  /*2680*/  HADD2.F32 R9, -RZ, R3.H0_H0 ;  /* 0x20000003ff097230 */ /* 0x021fe20000004100 */
[----:B------:R-:W-:Y:S01]  /*2690*/  ISETP.GT.AND P0, PT, R8, 0x8, P0 ;  /* 0x000000080800780c */ /* 0x000fe20000704270 */
[----:B------:R-:W-:Y:S01]  /*26a0*/  @P3 IMAD.MOV.U32 R10, RZ, RZ, R56 ;  /* 0x000000ffff0a3224 */ /* 0x000fe200078e0038 */
        /* <DEDUP_REMOVED lines=8> */
.L_x_40:
[----:B------:R-:W-:Y:S05]  /*2730*/  BSYNC B0 ;  /* 0x0000000000007941 */ /* 0x000fea0003800000 */
.L_x_39:
        /* <DEDUP_REMOVED lines=11> */
.L_x_42:
[----:B------:R-:W-:Y:S05]  /*27f0*/  BSYNC B0 ;  /* 0x0000000000007941 */ /* 0x000fea0003800000 */
.L_x_41:
        /* <DEDUP_REMOVED lines=12> */
.L_x_44:
[----:B------:R-:W-:Y:S05]  /*28c0*/  BSYNC B0 ;  /* 0x0000000000007941 */ /* 0x000fea0003800000 */
.L_x_43:
        /* <DEDUP_REMOVED lines=12> */
.L_x_46:
[----:B------:R-:W-:Y:S05]  /*2990*/  BSYNC B0 ;  /* 0x0000000000007941 */ /* 0x000fea0003800000 */
.L_x_45:
        /* <DEDUP_REMOVED lines=11> */
.L_x_48:
[----:B------:R-:W-:Y:S05]  /*2a50*/  BSYNC B0 ;  /* 0x0000000000007941 */ /* 0x000fea0003800000 */
.L_x_47:
        /* <DEDUP_REMOVED lines=11> */
.L_x_50:
[----:B------:R-:W-:Y:S05]  /*2b10*/  BSYNC B0 ;  /* 0x0000000000007941 */ /* 0x000fea0003800000 */
.L_x_49:
        /* <DEDUP_REMOVED lines=12> */
.L_x_52:
[----:B------:R-:W-:Y:S05]  /*2be0*/  BSYNC B0 ;  /* 0x0000000000007941 */ /* 0x000fea0003800000 */
.L_x_51:
        /* <DEDUP_REMOVED lines=12> */
.L_x_54:
[----:B------:R-:W-:Y:S05]  /*2cb0*/  BSYNC B0 ;  /* 0x0000000000007941 */ /* 0x000fea0003800000 */
.L_x_53:
        /* <DEDUP_REMOVED lines=11> */
.L_x_56:
[----:B------:R-:W-:Y:S05]  /*2d70*/  BSYNC B0 ;  /* 0x0000000000007941 */ /* 0x000fea0003800000 */
.L_x_55:
        /* <DEDUP_REMOVED lines=11> */
.L_x_58:
[----:B------:R-:W-:Y:S05]  /*2e30*/  BSYNC B0 ;  /* 0x0000000000007941 */ /* 0x000fea0003800000 */
.L_x_57:
        /* <DEDUP_REMOVED lines=12> */
.L_x_60:
[----:B------:R-:W-:Y:S05]  /*2f00*/  BSYNC B0 ;  /* 0x0000000000007941 */ /* 0x000fea0003800000 */
.L_x_59:
        /* <DEDUP_REMOVED lines=12> */
.L_x_62:
[----:B------:R-:W-:Y:S05]  /*2fd0*/  BSYNC B0 ;  /* 0x0000000000007941 */ /* 0x000fea0003800000 */
.L_x_61:
        /* <DEDUP_REMOVED lines=11> */
.L_x_64:
[----:B------:R-:W-:Y:S05]  /*3090*/  BSYNC B0 ;  /* 0x0000000000007941 */ /* 0x000fea0003800000 */
.L_x_63:
        /* <DEDUP_REMOVED lines=11> */
.L_x_66:
[----:B------:R-:W-:Y:S05]  /*3150*/  BSYNC B0 ;  /* 0x0000000000007941 */ /* 0x000fea0003800000 */
.L_x_65:
        /* <DEDUP_REMOVED lines=12> */
.L_x_68:
[----:B------:R-:W-:Y:S05]  /*3220*/  BSYNC B0 ;  /* 0x0000000000007941 */ /* 0x000fea0003800000 */
.L_x_67:
        /* <DEDUP_REMOVED lines=12> */
.L_x_70:
[----:B------:R-:W-:Y:S05]  /*32f0*/  BSYNC B0 ;  /* 0x0000000000007941 */ /* 0x000fea0003800000 */
.L_x_69:
        /* <DEDUP_REMOVED lines=11> */
.L_x_72:
[----:B------:R-:W-:Y:S05]  /*33b0*/  BSYNC B0 ;  /* 0x0000000000007941 */ /* 0x000fea0003800000 */
.L_x_71:
        /* <DEDUP_REMOVED lines=11> */
.L_x_74:
[----:B------:R-:W-:Y:S05]  /*3470*/  BSYNC B0 ;  /* 0x0000000000007941 */ /* 0x000fea0003800000 */
.L_x_73:
        /* <DEDUP_REMOVED lines=12> */
.L_x_76:
[----:B------:R-:W-:Y:S05]  /*3540*/  BSYNC B0 ;  /* 0x0000000000007941 */ /* 0x000fea0003800000 */
.L_x_75:
        /* <DEDUP_REMOVED lines=12> */
.L_x_78:
[----:B------:R-:W-:Y:S05]  /*3610*/  BSYNC B0 ;  /* 0x0000000000007941 */ /* 0x000fea0003800000 */
.L_x_77:
[----:B0----5:R-:W-:Y:S01]  /*3620*/  HADD2.F32 R7, -RZ, R3.H0_H0 ;  /* 0x20000003ff077230 */ /* 0x021fe20000004100 */
[----:B------:R-:W-:Y:S01]  /*3630*/  ISETP.GT.AND P0, PT, R8, 0x8, P0 ;  /* 0x000000080800780c */ /* 0x000fe20000704270 */
[----:B------:R-:W-:Y:S03]  /*3640*/  BSSY B0, `(.L_x_79) ;  /* 0x0000007000007945 */ /* 0x000fe60003800000 */
[----:B------:R-:W-:-:S04]  /*3650*/  FMUL R6, R7, R2 ;  /* 0x0000000207067220 */ /* 0x000fc80000400000 */
[----:B------:R-:W-:-:S05]  /*3660*/  FFMA R6, R53, R0, R6 ;  /* 0x0000000035067223 */ /* 0x000fca0000000006 */
[----:B------:R-:W-:-:S05]  /*3670*/  F2FP.F16.F32.PACK_AB R6, RZ, R6 ;  /* 0x00000006ff06723e */ /* 0x000fca00000000ff */
[----:B------:R0:W-:Y:S01]  /*3680*/  @P3 STG.E.U16 desc[UR12][R56.64+0x72], R6 ;  /* 0x0000720638003986 */ /* 0x0001e2000c10150c */
[----:B------:R-:W-:Y:S05]  /*3690*/  @!P0 BRA `(.L_x_80) ;  /* 0x0000000000048947 */ /* 0x000fea0003800000 */
[----:B------:R0:W5:Y:S02]  /*36a0*/  LDG.E.LTC128B.U16 R3, desc[UR12][R4.64+0x70] ;  /* 0x0000700c04037981 */ /* 0x000164000c1e1520 */
.L_x_80:
[----:B------:R-:W-:Y:S05]  /*36b0*/  BSYNC B0 ;  /* 0x0000000000007941 */ /* 0x000fea0003800000 */
.L_x_79:
[----:B-----5:R-:W-:Y:S01]  /*36c0*/  HADD2.F32 R7, -RZ, R3.H0_H0 ;  /* 0x20000003ff077230 */ /* 0x020fe20000004100 */
[----:B------:R-:W-:Y:S01]  /*36d0*/  ISETP.GT.AND P1, PT, R8, 0x8, P1 ;  /* 0x000000080800780c */ /* 0x000fe20000f24270 */
[----:B0-----:R-:W-:Y:S01]  /*36e0*/  @P0 IMAD.MOV.U32 R6, RZ, RZ, R60 ;  /* 0x000000ffff060224 */ /* 0x001fe200078e003c */
[----:B------:R-:W-:Y:S02]  /*36f0*/  BSSY B0, `(.L_x_81) ;  /* 0x0000009000007945 */ /* 0x000fe40003800000 */
[----:B------:R-:W-:-:S04]  /*3700*/  FMUL R7, R7, R2 ;  /* 0x0000000207077220 */ /* 0x000fc80000400000 */
[----:B------:R-:W-:-:S05]  /*3710*/  FFMA R7, R54, R0, R7 ;  /* 0x0000000036077223 */ /* 0x000fca0000000007 */
[----:B------:R-:W-:-:S04]  /*3720*/  F2FP.F16.F32.PACK_AB R7, RZ, R7 ;  /* 0x00000007ff07723e */ /* 0x000fc800000000ff */
[----:B------:R-:W-:Y:S01]  /*3730*/  PRMT R8, R7, 0x7610, R8 ;  /* 0x0000761007087816 */ /* 0x000fe20000000008 */
[----:B------:R-:W-:-:S05]  /*3740*/  @P0 IMAD.MOV.U32 R7, RZ, RZ, R61 ;  /* 0x000000ffff070224 */ /* 0x000fca00078e003d */
[----:B------:R0:W-:Y:S01]  /*3750*/  @P0 STG.E.U16 desc[UR12][R6.64+0x70], R8 ;  /* 0x0000700806000986 */ /* 0x0001e2000c10150c */
[----:B------:R-:W-:Y:S05]  /*3760*/  @!P1 BRA `(.L_x_82) ;  /* 0x0000000000049947 */ /* 0x000fea0003800000 */
[----:B------:R0:W5:Y:S02]  /*3770*/  LDG.E.LTC128B.U16 R3, desc[UR12][R4.64+0x72] ;  /* 0x0000720c04037981 */ /* 0x000164000c1e1520 */
.L_x_82:
[----:B------:R-:W-:Y:S05]  /*3780*/  BSYNC B0 ;  /* 0x0000000000007941 */ /* 0x000fea0003800000 */
.L_x_81:
[----:B-----5:R-:W-:-:S05]  /*3790*/  HADD2.F32 R3, -RZ, R3.H0_H0 ;  /* 0x20000003ff037230 */ /* 0x020fca0000004100 */
[----:B------:R-:W-:-:S04]  /*37a0*/  FMUL R2, R3, R2 ;  /* 0x0000000203027220 */ /* 0x000fc80000400000 */
[----:B------:R-:W-:Y:S01]  /*37b0*/  FFMA R2, R55, R0, R2 ;  /* 0x0000000037027223 */ /* 0x000fe20000000002 */
[----:B------:R-:W-:Y:S06]  /*37c0*/  @!P1 EXIT ;  /* 0x000000000000994d */ /* 0x000fec0003800000 */
[----:B------:R-:W-:-:S05]  /*37d0*/  F2FP.F16.F32.PACK_AB R2, RZ, R2 ;  /* 0x00000002ff02723e */ /* 0x000fca00000000ff */
[----:B------:R-:W-:Y:S01]  /*37e0*/  STG.E.U16 desc[UR12][R60.64+0x72], R2 ;  /* 0x000072023c007986 */ /* 0x000fe2000c10150c */
[----:B------:R-:W-:Y:S05]  /*37f0*/  EXIT ;  /* 0x000000000000794d */ /* 0x000fea0003800000 */
.L_x_22:
[----:B------:R-:W-:Y:S01]  /*3800*/  ISETP.GT.AND P3, PT, R7, 0x1, PT ;  /* 0x000000010700780c */ /* 0x000fe20003f64270 */
[----:B------:R-:W-:Y:S01]  /*3810*/  ULDC.64 UR4, c[0x0][0x650] ;  /* 0x0001940000047ab9 */ /* 0x000fe20000000a00 */
[-C--:B------:R-:W-:Y:S01]  /*3820*/  FMUL R24, R24, R0.reuse ;  /* 0x0000000018187220 */ /* 0x080fe20000400000 */
[-C--:B------:R-:W-:Y:S01]  /*3830*/  FMUL R25, R25, R0.reuse ;  /* 0x0000000019197220 */ /* 0x080fe20000400000 */
[----:B------:R-:W-:Y:S01]  /*3840*/  ISETP.GT.AND P1, PT, R8, RZ, P3 ;  /* 0x000000ff0800720c */ /* 0x000fe20001f24270 */
[-C--:B------:R-:W-:Y:S01]  /*3850*/  FMUL R26, R26, R0.reuse ;  /* 0x000000001a1a7220 */ /* 0x080fe20000400000 */
[----:B------:R-:W-:Y:S01]  /*3860*/  LEA R2, P4, R10, UR4, 0x1 ;  /* 0x000000040a027c11 */ /* 0x000fe2000f8808ff */
[----:B------:R-:W-:Y:S01]  /*3870*/  FMUL R27, R27, R0 ;  /* 0x000000001b1b7220 */ /* 0x000fe20000400000 */
[----:B------:R-:W-:Y:S01]  /*3880*/  F2FP.F16.F32.PACK_AB R24, RZ, R24 ;  /* 0x00000018ff18723e */ /* 0x000fe200000000ff */
[-C--:B------:R-:W-:Y:S01]  /*3890*/  FMUL R28, R28, R0.reuse ;  /* 0x000000001c1c7220 */ /* 0x080fe20000400000 */
[----:B------:R-:W-:Y:S01]  /*38a0*/  LEA.HI.X R3, R10, UR5, R59, 0x1, P4 ;  /* 0x000000050a037c11 */ /* 0x000fe2000a0f0c3b */
[-C--:B------:R-:W-:Y:S01]  /*38b0*/  FMUL R29, R29, R0.reuse ;  /* 0x000000001d1d7220 */ /* 0x080fe20000400000 */
[----:B------:R-:W-:Y:S01]  /*38c0*/  F2FP.F16.F32.PACK_AB R25, RZ, R25 ;  /* 0x00000019ff19723e */ /* 0x000fe200000000ff */
[-C--:B------:R-:W-:Y:S01]  /*38d0*/  FMUL R30, R30, R0.reuse ;  /* 0x000000001e1e7220 */ /* 0x080fe20000400000 */
[----:B------:R-:W-:Y:S01]  /*38e0*/  ISETP.GT.AND P3, PT, R8, 0x8, P3 ;  /* 0x000000080800780c */ /* 0x000fe20001f64270 */
[----:B------:R-:W-:Y:S01]  /*38f0*/  @P2 STG.E.U16 desc[UR12][R2.64], R24 ;  /* 0x0000001802002986 */ /* 0x000fe2000c10150c */
[----:B------:R-:W-:Y:S01]  /*3900*/  SHF.L.U64.HI R9, R60, 0x1, R9 ;  /* 0x000000013c097819 */ /* 0x000fe20000010209 */
[-C--:B------:R-:W-:Y:S01]  /*3910*/  FMUL R31, R31, R0.reuse ;  /* 0x000000001f1f7220 */ /* 0x080fe20000400000 */
[----:B------:R-:W-:Y:S01]  /*3920*/  ISETP.GT.AND P2, PT, R8, 0x8, P0 ;  /* 0x000000080800780c */ /* 0x000fe20000744270 */
[----:B------:R-:W-:Y:S01]  /*3930*/  @P1 STG.E.U16 desc[UR12][R2.64+0x2], R25 ;  /* 0x0000021902001986 */ /* 0x000fe2000c10150c */
[----:B------:R-:W-:Y:S01]  /*3940*/  ISETP.GT.AND P1, PT, R7, 0x8, PT ;  /* 0x000000080700780c */ /* 0x000fe20003f24270 */
[----:B------:R-:W-:Y:S01]  /*3950*/  FMUL R32, R32, R0 ;  /* 0x0000000020207220 */ /* 0x000fe20000400000 */
[----:B------:R-:W-:Y:S01]  /*3960*/  LEA R60, P5, R60, R2, 0x1 ;  /* 0x000000023c3c7211 */ /* 0x000fe200078a08ff */
[-C--:B------:R-:W-:Y:S01]  /*3970*/  FMUL R33, R33, R0.reuse ;  /* 0x0000000021217220 */ /* 0x080fe20000400000 */
[----:B------:R-:W-:Y:S01]  /*3980*/  ISETP.GT.AND P4, PT, R8, RZ, P1 ;  /* 0x000000ff0800720c */ /* 0x000fe20000f84270 */
[----:B------:R-:W-:Y:S01]  /*3990*/  FMUL R34, R34, R0 ;  /* 0x0000000022227220 */ /* 0x000fe20000400000 */
[----:B------:R-:W-:Y:S01]  /*39a0*/  ISETP.GT.AND P0, PT, R7, 0x9, PT ;  /* 0x000000090700780c */ /* 0x000fe20003f04270 */
[----:B------:R-:W-:Y:S01]  /*39b0*/  IMAD.X R61, R9, 0x1, R3, P5 ;  /* 0x00000001093d7824 */ /* 0x000fe200028e0603 */
[C---:B------:R-:W-:Y:S01]  /*39c0*/  ISETP.GT.AND P1, PT, R8.reuse, 0x8, P1 ;  /* 0x000000080800780c */ /* 0x040fe20000f24270 */
[--C-:B------:R-:W-:Y:S01]  /*39d0*/  @P3 IMAD.MOV.U32 R4, RZ, RZ, R60.reuse ;  /* 0x000000ffff043224 */ /* 0x100fe200078e003c */
[----:B------:R-:W-:Y:S01]  /*39e0*/  ISETP.GT.AND P5, PT, R8, RZ, P0 ;  /* 0x000000ff0800720c */ /* 0x000fe200007a4270 */
[--C-:B------:R-:W-:Y:S01]  /*39f0*/  @P3 IMAD.MOV.U32 R5, RZ, RZ, R61.reuse ;  /* 0x000000ffff053224 */ /* 0x100fe200078e003d */
[----:B------:R-:W-:Y:S01]  /*3a00*/  F2FP.F16.F32.PACK_AB R26, RZ, R26 ;  /* 0x0000001aff1a723e */ /* 0x000fe200000000ff */
[-C--:B------:R-:W-:Y:S01]  /*3a10*/  FMUL R35, R35, R0.reuse ;  /* 0x0000000023237220 */ /* 0x080fe20000400000 */
[----:B------:R-:W-:Y:S01]  /*3a20*/  F2FP.F16.F32.PACK_AB R27, RZ, R27 ;  /* 0x0000001bff1b723e */ /* 0x000fe200000000ff */
[----:B------:R-:W-:Y:S01]  /*3a30*/  FMUL R36, R36, R0 ;  /* 0x0000000024247220 */ /* 0x000fe20000400000 */
[----:B------:R-:W-:Y:S01]  /*3a40*/  F2FP.F16.F32.PACK_AB R28, RZ, R28 ;  /* 0x0000001cff1c723e */ /* 0x000fe200000000ff */
[----:B------:R-:W-:Y:S01]  /*3a50*/  @P2 STG.E.U16 desc[UR12][R60.64], R26 ;  /* 0x0000001a3c002986 */ /* 0x000fe2000c10150c */
[----:B------:R-:W-:Y:S01]  /*3a60*/  F2FP.F16.F32.PACK_AB R29, RZ, R29 ;  /* 0x0000001dff1d723e */ /* 0x000fe200000000ff */
[----:B------:R-:W-:Y:S01]  /*3a70*/  FMUL R37, R37, R0 ;  /* 0x0000000025257220 */ /* 0x000fe20000400000 */
[----:B------:R-:W-:Y:S01]  /*3a80*/  F2FP.F16.F32.PACK_AB R30, RZ, R30 ;  /* 0x0000001eff1e723e */ /* 0x000fe200000000ff */
[----:B------:R0:W-:Y:S01]  /*3a90*/  @P3 STG.E.U16 desc[UR12][R4.64+0x2], R27 ;  /* 0x0000021b04003986 */ /* 0x0001e2000c10150c */
[----:B------:R-:W-:Y:S01]  /*3aa0*/  ISETP.GT.AND P2, PT, R8, 0x8, P0 ;  /* 0x000000080800780c */ /* 0x000fe20000744270 */
[-C--:B------:R-:W-:Y:S01]  /*3ab0*/  FMUL R38, R38, R0.reuse ;  /* 0x0000000026267220 */ /* 0x080fe20000400000 */
[C---:B------:R-:W-:Y:S01]  /*3ac0*/  ISETP.GT.AND P3, PT, R7.reuse, 0x10, PT ;  /* 0x000000100700780c */ /* 0x040fe20003f64270 */
[----:B------:R-:W-:Y:S01]  /*3ad0*/  @P4 STG.E.U16 desc[UR12][R2.64+0x10], R28 ;  /* 0x0000101c02004986 */ /* 0x000fe2000c10150c */
[----:B------:R-:W-:Y:S01]  /*3ae0*/  ISETP.GT.AND P0, PT, R7, 0x11, PT ;  /* 0x000000110700780c */ /* 0x000fe20003f04270 */
[-C--:B------:R-:W-:Y:S01]  /*3af0*/  FMUL R39, R39, R0.reuse ;  /* 0x0000000027277220 */ /* 0x080fe20000400000 */
[C---:B------:R-:W-:Y:S01]  /*3b00*/  ISETP.GT.AND P4, PT, R8.reuse, RZ, P3 ;  /* 0x000000ff0800720c */ /* 0x040fe20001f84270 */
[----:B------:R-:W-:Y:S01]  /*3b10*/  @P5 STG.E.U16 desc[UR12][R2.64+0x12], R29 ;  /* 0x0000121d02005986 */ /* 0x000fe2000c10150c */
[----:B------:R-:W-:Y:S01]  /*3b20*/  ISETP.GT.AND P5, PT, R8, RZ, P0 ;  /* 0x000000ff0800720c */ /* 0x000fe200007a4270 */
[----:B------:R-:W-:Y:S01]  /*3b30*/  FMUL R40, R40, R0 ;  /* 0x0000000028287220 */ /* 0x000fe20000400000 */
[----:B------:R-:W-:Y:S01]  /*3b40*/  F2FP.F16.F32.PACK_AB R31, RZ, R31 ;  /* 0x0000001fff1f723e */ /* 0x000fe200000000ff */
[--C-:B0-----:R-:W-:Y:S01]  /*3b50*/  @P1 IMAD.MOV.U32 R4, RZ, RZ, R60.reuse ;  /* 0x000000ffff041224 */ /* 0x101fe200078e003c */
[----:B------:R-:W-:Y:S01]  /*3b60*/  ISETP.GT.AND P0, PT, R8, 0x8, P0 ;  /* 0x000000080800780c */ /* 0x000fe20000704270 */
[--C-:B------:R-:W-:Y:S01]  /*3b70*/  @P1 IMAD.MOV.U32 R5, RZ, RZ, R61.reuse ;  /* 0x000000ffff051224 */ /* 0x100fe200078e003d */
[----:B------:R-:W-:Y:S01]  /*3b80*/  F2FP.F16.F32.PACK_AB R32, RZ, R32 ;  /* 0x00000020ff20723e */ /* 0x000fe200000000ff */
[-C--:B------:R-:W-:Y:S01]  /*3b90*/  FMUL R41, R41, R0.reuse ;  /* 0x0000000029297220 */ /* 0x080fe20000400000 */
[----:B------:R-:W-:Y:S01]  /*3ba0*/  F2FP.F16.F32.PACK_AB R33, RZ, R33 ;  /* 0x00000021ff21723e */ /* 0x000fe200000000ff */
[-C--:B------:R-:W-:Y:S01]  /*3bb0*/  FMUL R42, R42, R0.reuse ;  /* 0x000000002a2a7220 */ /* 0x080fe20000400000 */
[----:B------:R0:W-:Y:S01]  /*3bc0*/  @P1 STG.E.U16 desc[UR12][R4.64+0x10], R30 ;  /* 0x0000101e04001986 */ /* 0x0001e2000c10150c */
[----:B------:R-:W-:Y:S01]  /*3bd0*/  ISETP.GT.AND P1, PT, R8, 0x8, P3 ;  /* 0x000000080800780c */ /* 0x000fe20001f24270 */
[----:B------:R-:W-:Y:S01]  /*3be0*/  FMUL R43, R43, R0 ;  /* 0x000000002b2b7220 */ /* 0x000fe20000400000 */
[----:B------:R-:W-:Y:S01]  /*3bf0*/  F2FP.F16.F32.PACK_AB R34, RZ, R34 ;  /* 0x00000022ff22723e */ /* 0x000fe200000000ff */
[-C--:B------:R-:W-:Y:S01]  /*3c00*/  FMUL R44, R44, R0.reuse ;  /* 0x000000002c2c7220 */ /* 0x080fe20000400000 */
[----:B------:R-:W-:Y:S01]  /*3c10*/  ISETP.GT.AND P3, PT, R7, 0x19, PT ;  /* 0x000000190700780c */ /* 0x000fe20003f64270 */
[-C--:B------:R-:W-:Y:S01]  /*3c20*/  FMUL R45, R45, R0.reuse ;  /* 0x000000002d2d7220 */ /* 0x080fe20000400000 */
[----:B------:R-:W-:Y:S01]  /*3c30*/  F2FP.F16.F32.PACK_AB R35, RZ, R35 ;  /* 0x00000023ff23723e */ /* 0x000fe200000000ff */
[----:B------:R-:W-:Y:S01]  /*3c40*/  FMUL R46, R46, R0 ;  /* 0x000000002e2e7220 */ /* 0x000fe20000400000 */
[----:B------:R-:W-:Y:S01]  /*3c50*/  F2FP.F16.F32.PACK_AB R36, RZ, R36 ;  /* 0x00000024ff24723e */ /* 0x000fe200000000ff */
[----:B------:R-:W-:Y:S01]  /*3c60*/  FMUL R47, R47, R0 ;  /* 0x000000002f2f7220 */ /* 0x000fe20000400000 */
[----:B------:R-:W-:Y:S01]  /*3c70*/  F2FP.F16.F32.PACK_AB R37, RZ, R37 ;  /* 0x00000025ff25723e */ /* 0x000fe200000000ff */
[--C-:B0-----:R-:W-:Y:S01]  /*3c80*/  @P2 IMAD.MOV.U32 R4, RZ, RZ, R60.reuse ;  /* 0x000000ffff042224 */ /* 0x101fe200078e003c */
[----:B------:R-:W-:Y:S01]  /*3c90*/  F2FP.F16.F32.PACK_AB R38, RZ, R38 ;  /* 0x00000026ff26723e */ /* 0x000fe200000000ff */
[--C-:B------:R-:W-:Y:S01]  /*3ca0*/  @P2 IMAD.MOV.U32 R5, RZ, RZ, R61.reuse ;  /* 0x000000ffff052224 */ /* 0x100fe200078e003d */
[----:B------:R-:W-:Y:S01]  /*3cb0*/  F2FP.F16.F32.PACK_AB R39, RZ, R39 ;  /* 0x00000027ff27723e */ /* 0x000fe200000000ff */
[----:B------:R-:W-:Y:S01]  /*3cc0*/  FMUL R48, R48, R0 ;  /* 0x0000000030307220 */ /* 0x000fe20000400000 */
[----:B------:R-:W-:Y:S01]  /*3cd0*/  F2FP.F16.F32.PACK_AB R40, RZ, R40 ;  /* 0x00000028ff28723e */ /* 0x000fe200000000ff */
[-C--:B------:R-:W-:Y:S01]  /*3ce0*/  FMUL R49, R49, R0.reuse ;  /* 0x0000000031317220 */ /* 0x080fe20000400000 */
[----:B------:R0:W-:Y:S01]  /*3cf0*/  @P2 STG.E.U16 desc[UR12][R4.64+0x12], R31 ;  /* 0x0000121f04002986 */ /* 0x0001e2000c10150c */
[----:B------:R-:W-:Y:S01]  /*3d00*/  ISETP.GT.AND P2, PT, R7, 0x18, PT ;  /* 0x000000180700780c */ /* 0x000fe20003f44270 */
[-C--:B------:R-:W-:Y:S01]  /*3d10*/  FMUL R50, R50, R0.reuse ;  /* 0x0000000032327220 */ /* 0x080fe20000400000 */
[----:B------:R-:W-:Y:S01]  /*3d20*/  F2FP.F16.F32.PACK_AB R41, RZ, R41 ;  /* 0x00000029ff29723e */ /* 0x000fe200000000ff */
[----:B------:R-:W-:Y:S01]  /*3d30*/  @P4 STG.E.U16 desc[UR12][R2.64+0x20], R32 ;  /* 0x0000202002004986 */ /* 0x000fe2000c10150c */
[C---:B------:R-:W-:Y:S01]  /*3d40*/  ISETP.GT.AND P4, PT, R8.reuse, RZ, P2 ;  /* 0x000000ff0800720c */ /* 0x040fe20001784270 */
[----:B------:R-:W-:Y:S01]  /*3d50*/  FMUL R51, R51, R0 ;  /* 0x0000000033337220 */ /* 0x000fe20000400000 */
[----:B------:R-:W-:Y:S01]  /*3d60*/  F2FP.F16.F32.PACK_AB R42, RZ, R42 ;  /* 0x0000002aff2a723e */ /* 0x000fe200000000ff */
[----:B------:R-:W-:Y:S01]  /*3d70*/  @P5 STG.E.U16 desc[UR12][R2.64+0x22], R33 ;  /* 0x0000222102005986 */ /* 0x000fe2000c10150c */
[----:B------:R-:W-:Y:S01]  /*3d80*/  ISETP.GT.AND P5, PT, R8, RZ, P3 ;  /* 0x000000ff0800720c */ /* 0x000fe20001fa4270 */
[----:B------:R-:W-:Y:S01]  /*3d90*/  FMUL R52, R52, R0 ;  /* 0x0000000034347220 */ /* 0x000fe20000400000 */
[----:B------:R-:W-:Y:S01]  /*3da0*/  F2FP.F16.F32.PACK_AB R43, RZ, R43 ;  /* 0x0000002bff2b723e */ /* 0x000fe200000000ff */
[----:B0-----:R-:W-:Y:S01]  /*3db0*/  @P1 IMAD.MOV.U32 R4, RZ, RZ, R60 ;  /* 0x000000ffff041224 */ /* 0x001fe200078e003c */
[----:B------:R-:W-:Y:S01]  /*3dc0*/  F2FP.F16.F32.PACK_AB R44, RZ, R44 ;  /* 0x0000002cff2c723e */ /* 0x000fe200000000ff */
[----:B------:R-:W-:Y:S01]  /*3dd0*/  @P1 IMAD.MOV.U32 R5, RZ, RZ, R61 ;  /* 0x000000ffff051224 */ /* 0x000fe200078e003d */
[----:B------:R-:W-:Y:S01]  /*3de0*/  F2FP.F16.F32.PACK_AB R45, RZ, R45 ;  /* 0x0000002dff2d723e */ /* 0x000fe200000000ff */
[----:B------:R-:W-:Y:S01]  /*3df0*/  FMUL R53, R53, R0 ;  /* 0x0000000035357220 */ /* 0x000fe20000400000 */
[----:B------:R-:W-:Y:S01]  /*3e00*/  F2FP.F16.F32.PACK_AB R46, RZ, R46 ;  /* 0x0000002eff2e723e */ /* 0x000fe200000000ff */
[-C--:B------:R-:W-:Y:S01]  /*3e10*/  FMUL R54, R54, R0.reuse ;  /* 0x0000000036367220 */ /* 0x080fe20000400000 */
[----:B------:R0:W-:Y:S01]  /*3e20*/  @P1 STG.E.U16 desc[UR12][R4.64+0x20], R34 ;  /* 0x0000202204001986 */ /* 0x0001e2000c10150c */
[C---:B------:R-:W-:Y:S01]  /*3e30*/  ISETP.GT.AND P1, PT, R8.reuse, 0x8, P2 ;  /* 0x000000080800780c */ /* 0x040fe20001724270 */
[----:B------:R-:W-:Y:S01]  /*3e40*/  FMUL R0, R55, R0 ;  /* 0x0000000037007220 */ /* 0x000fe20000400000 */
[----:B------:R-:W-:-:S02]  /*3e50*/  ISETP.GT.AND P2, PT, R8, 0x8, P3 ;  /* 0x000000080800780c */ /* 0x000fc40001f44270 */
[----:B------:R-:W-:Y:S02]  /*3e60*/  ISETP.GT.AND P3, PT, R7, 0x20, PT ;  /* 0x000000200700780c */ /* 0x000fe40003f64270 */
[----:B------:R-:W-:Y:S02]  /*3e70*/  F2FP.F16.F32.PACK_AB R47, RZ, R47 ;  /* 0x0000002fff2f723e */ /* 0x000fe400000000ff */
[----:B------:R-:W-:Y:S02]  /*3e80*/  F2FP.F16.F32.PACK_AB R48, RZ, R48 ;  /* 0x00000030ff30723e */ /* 0x000fe400000000ff */
[----:B------:R-:W-:Y:S01]  /*3e90*/  F2FP.F16.F32.PACK_AB R49, RZ, R49 ;  /* 0x00000031ff31723e */ /* 0x000fe200000000ff */
[----:B0-----:R-:W-:Y:S01]  /*3ea0*/  @P0 IMAD.MOV.U32 R4, RZ, RZ, R60 ;  /* 0x000000ffff040224 */ /* 0x001fe200078e003c */
[----:B------:R-:W-:Y:S01]  /*3eb0*/  F2FP.F16.F32.PACK_AB R50, RZ, R50 ;  /* 0x00000032ff32723e */ /* 0x000fe200000000ff */
[----:B------:R-:W-:Y:S01]  /*3ec0*/  @P0 IMAD.MOV.U32 R5, RZ, RZ, R61 ;  /* 0x000000ffff050224 */ /* 0x000fe200078e003d */
[----:B------:R-:W-:-:S02]  /*3ed0*/  F2FP.F16.F32.PACK_AB R51, RZ, R51 ;  /* 0x00000033ff33723e */ /* 0x000fc400000000ff */
[----:B------:R-:W-:Y:S02]  /*3ee0*/  F2FP.F16.F32.PACK_AB R52, RZ, R52 ;  /* 0x00000034ff34723e */ /* 0x000fe400000000ff */
[----:B------:R0:W-:Y:S01]  /*3ef0*/  @P0 STG.E.U16 desc[UR12][R4.64+0x22], R35 ;  /* 0x0000222304000986 */ /* 0x0001e2000c10150c */
[----:B------:R-:W-:Y:S02]  /*3f00*/  ISETP.GT.AND P0, PT, R7, 0x21, PT ;  /* 0x000000210700780c */ /* 0x000fe40003f04270 */
[----:B------:R-:W-:Y:S01]  /*3f10*/  F2FP.F16.F32.PACK_AB R53, RZ, R53 ;  /* 0x00000035ff35723e */ /* 0x000fe200000000ff */
[----:B------:R-:W-:Y:S01]  /*3f20*/  @P4 STG.E.U16 desc[UR12][R2.64+0x30], R36 ;  /* 0x0000302402004986 */ /* 0x000fe2000c10150c */
[C---:B------:R-:W-:Y:S02]  /*3f30*/  ISETP.GT.AND P4, PT, R8.reuse, RZ, P3 ;  /* 0x000000ff0800720c */ /* 0x040fe40001f84270 */
[----:B------:R-:W-:Y:S01]  /*3f40*/  F2FP.F16.F32.PACK_AB R54, RZ, R54 ;  /* 0x00000036ff36723e */ /* 0x000fe200000000ff */
[----:B------:R-:W-:Y:S01]  /*3f50*/  @P5 STG.E.U16 desc[UR12][R2.64+0x32], R37 ;  /* 0x0000322502005986 */ /* 0x000fe2000c10150c */
[----:B------:R-:W-:-:S02]  /*3f60*/  ISETP.GT.AND P5, PT, R8, RZ, P0 ;  /* 0x000000ff0800720c */ /* 0x000fc400007a4270 */
[----:B------:R-:W-:Y:S01]  /*3f70*/  ISETP.GT.AND P0, PT, R8, 0x8, P0 ;  /* 0x000000080800780c */ /* 0x000fe20000704270 */
[----:B0-----:R-:W-:Y:S02]  /*3f80*/  @P1 IMAD.MOV.U32 R4, RZ, RZ, R60 ;  /* 0x000000ffff041224 */ /* 0x001fe400078e003c */
[----:B------:R-:W-:-:S05]  /*3f90*/  @P1 IMAD.MOV.U32 R5, RZ, RZ, R61 ;  /* 0x000000ffff051224 */ /* 0x000fca00078e003d */
[----:B------:R0:W-:Y:S01]  /*3fa0*/  @P1 STG.E.U16 desc[UR12][R4.64+0x30], R38 ;  /* 0x0000302604001986 */ /* 0x0001e2000c10150c */
[----:B------:R-:W-:Y:S02]  /*3fb0*/  ISETP.GT.AND P1, PT, R8, 0x8, P3 ;  /* 0x000000080800780c */ /* 0x000fe40001f24270 */
[----:B------:R-:W-:Y:S01]  /*3fc0*/  ISETP.GT.AND P3, PT, R7, 0x30, PT ;  /* 0x000000300700780c */ /* 0x000fe20003f64270 */
[----:B0-----:R-:W-:Y:S02]  /*3fd0*/  @P2 IMAD.MOV.U32 R4, RZ, RZ, R60 ;  /* 0x000000ffff042224 */ /* 0x001fe400078e003c */
[----:B------:R-:W-:-:S05]  /*3fe0*/  @P2 IMAD.MOV.U32 R5, RZ, RZ, R61 ;  /* 0x000000ffff052224 */ /* 0x000fca00078e003d */
[----:B------:R0:W-:Y:S04]  /*3ff0*/  @P2 STG.E.U16 desc[UR12][R4.64+0x32], R39 ;  /* 0x0000322704002986 */ /* 0x0001e8000c10150c */
[----:B------:R-:W-:Y:S01]  /*4000*/  @P4 STG.E.U16 desc[UR12][R2.64+0x40], R40 ;  /* 0x0000402802004986 */ /* 0x000fe2000c10150c */
[----:B------:R-:W-:-:S03]  /*4010*/  ISETP.GT.AND P4, PT, R7, 0x28, PT ;  /* 0x000000280700780c */ /* 0x000fc60003f84270 */
[----:B------:R-:W-:Y:S01]  /*4020*/  @P5 STG.E.U16 desc[UR12][R2.64+0x42], R41 ;  /* 0x0000422902005986 */ /* 0x000fe2000c10150c */
[----:B------:R-:W-:Y:S02]  /*4030*/  ISETP.GT.AND P5, PT, R7, 0x29, PT ;  /* 0x000000290700780c */ /* 0x000fe40003fa4270 */
[C---:B------:R-:W-:Y:S01]  /*4040*/  ISETP.GT.AND P2, PT, R8.reuse, RZ, P4 ;  /* 0x000000ff0800720c */ /* 0x040fe20002744270 */
[----:B0-----:R-:W-:Y:S01]  /*4050*/  @P1 IMAD.MOV.U32 R4, RZ, RZ, R60 ;  /* 0x000000ffff041224 */ /* 0x001fe200078e003c */
[C---:B------:R-:W-:Y:S01]  /*4060*/  ISETP.GT.AND P6, PT, R8.reuse, RZ, P5 ;  /* 0x000000ff0800720c */ /* 0x040fe20002fc4270 */
[----:B------:R-:W-:Y:S01]  /*4070*/  @P1 IMAD.MOV.U32 R5, RZ, RZ, R61 ;  /* 0x000000ffff051224 */ /* 0x000fe200078e003d */
[----:B------:R-:W-:-:S04]  /*4080*/  ISETP.GT.AND P4, PT, R8, 0x8, P4 ;  /* 0x000000080800780c */ /* 0x000fc80002784270 */
[----:B------:R0:W-:Y:S01]  /*4090*/  @P1 STG.E.U16 desc[UR12][R4.64+0x40], R42 ;  /* 0x0000402a04001986 */ /* 0x0001e2000c10150c */
[----:B------:R-:W-:Y:S01]  /*40a0*/  ISETP.GT.AND P1, PT, R7, 0x38, PT ;  /* 0x000000380700780c */ /* 0x000fe20003f24270 */
[----:B0-----:R-:W-:Y:S02]  /*40b0*/  @P0 IMAD.MOV.U32 R4, RZ, RZ, R60 ;  /* 0x000000ffff040224 */ /* 0x001fe400078e003c */
[----:B------:R-:W-:-:S05]  /*40c0*/  @P0 IMAD.MOV.U32 R5, RZ, RZ, R61 ;  /* 0x000000ffff050224 */ /* 0x000fca00078e003d */
[----:B------:R0:W-:Y:S01]  /*40d0*/  @P0 STG.E.U16 desc[UR12][R4.64+0x42], R43 ;  /* 0x0000422b04000986 */ /* 0x0001e2000c10150c */
[----:B------:R-:W-:-:S03]  /*40e0*/  ISETP.GT.AND P0, PT, R7, 0x39, PT ;  /* 0x000000390700780c */ /* 0x000fc60003f04270 */
[----:B------:R-:W-:Y:S01]  /*40f0*/  @P2 STG.E.U16 desc[UR12][R2.64+0x50], R44 ;  /* 0x0000502c02002986 */ /* 0x000fe2000c10150c */
[----:B------:R-:W-:-:S03]  /*4100*/  ISETP.GT.AND P2, PT, R7, 0x31, PT ;  /* 0x000000310700780c */ /* 0x000fc60003f44270 */
[----:B------:R-:W-:Y:S01]  /*4110*/  @P6 STG.E.U16 desc[UR12][R2.64+0x52], R45 ;  /* 0x0000522d02006986 */ /* 0x000fe2000c10150c */
[C---:B------:R-:W-:Y:S02]  /*4120*/  ISETP.GT.AND P6, PT, R8.reuse, 0x8, P5 ;  /* 0x000000080800780c */ /* 0x040fe40002fc4270 */
[C---:B------:R-:W-:Y:S01]  /*4130*/  ISETP.GT.AND P5, PT, R8.reuse, RZ, P3 ;  /* 0x000000ff0800720c */ /* 0x040fe20001fa4270 */
[----:B0-----:R-:W-:Y:S01]  /*4140*/  @P4 IMAD.MOV.U32 R4, RZ, RZ, R60 ;  /* 0x000000ffff044224 */ /* 0x001fe200078e003c */
[----:B------:R-:W-:Y:S01]  /*4150*/  ISETP.GT.AND P3, PT, R8, 0x8, P3 ;  /* 0x000000080800780c */ /* 0x000fe20001f64270 */
[----:B------:R-:W-:-:S05]  /*4160*/  @P4 IMAD.MOV.U32 R5, RZ, RZ, R61 ;  /* 0x000000ffff054224 */ /* 0x000fca00078e003d */
[----:B------:R0:W-:Y:S01]  /*4170*/  @P4 STG.E.U16 desc[UR12][R4.64+0x50], R46 ;  /* 0x0000502e04004986 */ /* 0x0001e2000c10150c */
[C---:B------:R-:W-:Y:S02]  /*4180*/  ISETP.GT.AND P4, PT, R8.reuse, RZ, P2 ;  /* 0x000000ff0800720c */ /* 0x040fe40001784270 */
[----:B------:R-:W-:Y:S01]  /*4190*/  ISETP.GT.AND P2, PT, R8, 0x8, P2 ;  /* 0x000000080800780c */ /* 0x000fe20001744270 */
[----:B0-----:R-:W-:Y:S02]  /*41a0*/  @P6 IMAD.MOV.U32 R4, RZ, RZ, R60 ;  /* 0x000000ffff046224 */ /* 0x001fe400078e003c */
[----:B------:R-:W-:-:S05]  /*41b0*/  @P6 IMAD.MOV.U32 R5, RZ, RZ, R61 ;  /* 0x000000ffff056224 */ /* 0x000fca00078e003d */
[----:B------:R0:W-:Y:S01]  /*41c0*/  @P6 STG.E.U16 desc[UR12][R4.64+0x52], R47 ;  /* 0x0000522f04006986 */ /* 0x0001e2000c10150c */
[C---:B------:R-:W-:Y:S02]  /*41d0*/  ISETP.GT.AND P6, PT, R8.reuse, RZ, P0 ;  /* 0x000000ff0800720c */ /* 0x040fe400007c4270 */
[C---:B------:R-:W-:Y:S01]  /*41e0*/  ISETP.GT.AND P0, PT, R8.reuse, 0x8, P0 ;  /* 0x000000080800780c */ /* 0x040fe20000704270 */
[----:B------:R-:W-:Y:S01]  /*41f0*/  @P5 STG.E.U16 desc[UR12][R2.64+0x60], R48 ;  /* 0x0000603002005986 */ /* 0x000fe2000c10150c */
[C---:B------:R-:W-:Y:S02]  /*4200*/  ISETP.GT.AND P5, PT, R8.reuse, RZ, P1 ;  /* 0x000000ff0800720c */ /* 0x040fe40000fa4270 */
[----:B------:R-:W-:Y:S01]  /*4210*/  ISETP.GT.AND P1, PT, R8, 0x8, P1 ;  /* 0x000000080800780c */ /* 0x000fe20000f24270 */
[----:B------:R-:W-:Y:S01]  /*4220*/  @P4 STG.E.U16 desc[UR12][R2.64+0x62], R49 ;  /* 0x0000623102004986 */ /* 0x000fe2000c10150c */
[----:B0-----:R-:W-:Y:S02]  /*4230*/  @P3 IMAD.MOV.U32 R4, RZ, RZ, R60 ;  /* 0x000000ffff043224 */ /* 0x001fe400078e003c */
[----:B------:R-:W-:-:S05]  /*4240*/  @P3 IMAD.MOV.U32 R5, RZ, RZ, R61 ;  /* 0x000000ffff053224 */ /* 0x000fca00078e003d */
[----:B------:R0:W-:Y:S02]  /*4250*/  @P3 STG.E.U16 desc[UR12][R4.64+0x60], R50 ;  /* 0x0000603204003986 */ /* 0x0001e4000c10150c */
[----:B0-----:R-:W-:Y:S02]  /*4260*/  @P2 IMAD.MOV.U32 R4, RZ, RZ, R60 ;  /* 0x000000ffff042224 */ /* 0x001fe400078e003c */
[----:B------:R-:W-:-:S05]  /*4270*/  @P2 IMAD.MOV.U32 R5, RZ, RZ, R61 ;  /* 0x000000ffff052224 */ /* 0x000fca00078e003d */
[----:B------:R-:W-:Y:S04]  /*4280*/  @P2 STG.E.U16 desc[UR12][R4.64+0x62], R51 ;  /* 0x0000623304002986 */ /* 0x000fe8000c10150c */
[----:B------:R-:W-:Y:S04]  /*4290*/  @P5 STG.E.U16 desc[UR12][R2.64+0x70], R52 ;  /* 0x0000703402005986 */ /* 0x000fe8000c10150c */
[----:B------:R0:W-:Y:S02]  /*42a0*/  @P6 STG.E.U16 desc[UR12][R2.64+0x72], R53 ;  /* 0x0000723502006986 */ /* 0x0001e4000c10150c */
[----:B0-----:R-:W-:-:S02]  /*42b0*/  @P1 IMAD.MOV.U32 R2, RZ, RZ, R60 ;  /* 0x000000ffff021224 */ /* 0x001fc400078e003c */
[----:B------:R-:W-:-:S05]  /*42c0*/  @P1 IMAD.MOV.U32 R3, RZ, RZ, R61 ;  /* 0x000000ffff031224 */ /* 0x000fca00078e003d */
[----:B------:R0:W-:Y:S01]  /*42d0*/  @P1 STG.E.U16 desc[UR12][R2.64+0x70], R54 ;  /* 0x0000703602001986 */ /* 0x0001e2000c10150c */
[----:B------:R-:W-:Y:S05]  /*42e0*/  @!P0 EXIT ;  /* 0x000000000000894d */ /* 0x000fea0003800000 */
[----:B------:R-:W-:-:S05]  /*42f0*/  F2FP.F16.F32.PACK_AB R0, RZ, R0 ;  /* 0x00000000ff00723e */ /* 0x000fca00000000ff */
[----:B------:R-:W-:Y:S01]  /*4300*/  STG.E.U16 desc[UR12][R60.64+0x72], R0 ;  /* 0x000072003c007986 */ /* 0x000fe2000c10150c */
[----:B------:R-:W-:Y:S05]  /*4310*/  EXIT ;  /* 0x000000000000794d */ /* 0x000fea0003800000 */
.L_x_10:
[----:B------:R-:W-:-:S13]  /*4320*/  ISETP.NE.AND P0, PT, R9, RZ, PT ;  /* 0x000000ff0900720c */ /* 0x000fda0003f05270 */
[----:B------:R-:W-:Y:S05]  /*4330*/  @P0 EXIT ;  /* 0x000000000000094d */ /* 0x000fea0003800000 */
[----:B------:R-:W-:-:S13]  /*4340*/  ELECT P0, URZ, PT ;  /* 0x00000000003f782f */ /* 0x000fda0003800000 */
[----:B------:R-:W-:Y:S05]  /*4350*/  @!P0 BRA `(.L_x_83) ;  /* 0x0000000400b48947 */ /* 0x000fea0003800000 */
[----:B------:R-:W-:Y:S02]  /*4360*/  ISETP.GE.AND P0, PT, R16, 0x1, PT ;  /* 0x000000011000780c */ /* 0x000fe40003f06270 */
[----:B-----5:R-:W-:-:S04]  /*4370*/  SHF.R.S32.HI R0, RZ, 0x1f, R7 ;  /* 0x0000001fff007819 */ /* 0x020fc80000011407 */
[----:B0-----:R-:W-:-:S07]  /*4380*/  LEA.HI R2, R0, R7, RZ, 0x7 ;  /* 0x0000000700027211 */ /* 0x001fce00078f38ff */
[----:B------:R-:W-:Y:S05]  /*4390*/  @!P0 BRA `(.L_x_83) ;  /* 0x0000000400a48947 */ /* 0x000fea0003800000 */
[----:B------:R-:W0:Y:S01]  /*43a0*/  S2R R11, SR_CTAID.X ;  /* 0x00000000000b7919 */ /* 0x000e220000002500 */
[----:B------:R-:W1:Y:S01]  /*43b0*/  LDC.64 R8, c[0x0][0x4f8] ;  /* 0x00013e00ff087b82 */ /* 0x000e620000000a00 */
[----:B------:R-:W-:Y:S01]  /*43c0*/  LOP3.LUT R2, R2, 0xffffff80, RZ, 0xc0, !PT ;  /* 0xffffff8002027812 */ /* 0x000fe200078ec0ff */
[----:B------:R-:W-:Y:S01]  /*43d0*/  ULDC.64 UR4, c[0x0][0x4c0] ;  /* 0x0001300000047ab9 */ /* 0x000fe20000000a00 */
[C---:B------:R-:W-:Y:S01]  /*43e0*/  LOP3.LUT P0, RZ, R7.reuse, 0x1f, RZ, 0xc0, !PT ;  /* 0x0000001f07ff7812 */ /* 0x040fe2000780c0ff */
[----:B------:R-:W-:Y:S01]  /*43f0*/  VIADD R15, R10, 0x1 ;  /* 0x000000010a0f7836 */ /* 0x000fe20000000000 */
[----:B------:R-:W-:Y:S01]  /*4400*/  LOP3.LUT R13, R4, 0x2, RZ, 0xfc, !PT ;  /* 0x00000002040d7812 */ /* 0x000fe200078efcff */
[----:B------:R-:W-:Y:S02]  /*4410*/  IMAD.IADD R2, R7, 0x1, -R2 ;  /* 0x0000000107027824 */ /* 0x000fe400078e0a02 */
[----:B------:R-:W2:Y:S01]  /*4420*/  LDC R0, c[0x0][0x500] ;  /* 0x00014000ff007b82 */ /* 0x000ea20000000800 */
[----:B------:R-:W-:-:S02]  /*4430*/  IMAD.MOV.U32 R14, RZ, RZ, RZ ;  /* 0x000000ffff0e7224 */ /* 0x000fc400078e00ff */
[C---:B------:R-:W-:Y:S02]  /*4440*/  ISETP.NE.AND P2, PT, R2.reuse, RZ, PT ;  /* 0x000000ff0200720c */ /* 0x040fe40003f45270 */
[----:B------:R-:W-:Y:S01]  /*4450*/  ISETP.NE.OR P0, PT, R2, RZ, !P0 ;  /* 0x000000ff0200720c */ /* 0x000fe20004705670 */
[----:B------:R-:W-:Y:S02]  /*4460*/  IMAD.MOV.U32 R2, RZ, RZ, RZ ;  /* 0x000000ffff027224 */ /* 0x000fe400078e00ff */
[----:B-1----:R-:W-:Y:S01]  /*4470*/  IMAD R8, R5, UR4, R8 ;  /* 0x0000000405087c24 */ /* 0x002fe2000f8e0208 */
[----:B------:R-:W-:Y:S01]  /*4480*/  ULDC UR4, c[0x0][0x4c8] ;  /* 0x0001320000047ab9 */ /* 0x000fe20000000800 */
[----:B------:R-:W-:Y:S02]  /*4490*/  IMAD R9, R22, UR5, R9 ;  /* 0x0000000516097c24 */ /* 0x000fe4000f8e0209 */
[----:B------:R-:W-:Y:S02]  /*44a0*/  IMAD.SHL.U32 R5, R6, 0x40, RZ ;  /* 0x0000004006057824 */ /* 0x000fe400078e00ff */
[----:B0-----:R-:W-:-:S02]  /*44b0*/  IMAD.SHL.U32 R11, R11, 0x40, RZ ;  /* 0x000000400b0b7824 */ /* 0x001fc400078e00ff */
[----:B--2---:R-:W-:Y:S02]  /*44c0*/  IMAD R12, R3, UR4, R0 ;  /* 0x00000004030c7c24 */ /* 0x004fe4000f8e0200 */
[----:B------:R-:W-:-:S07]  /*44d0*/  IMAD.MOV.U32 R0, RZ, RZ, 0x1 ;  /* 0x00000001ff007424 */ /* 0x000fce00078e00ff */
.L_x_87:
[----:B------:R-:W0:Y:S01]  /*44e0*/  S2R R6, SR_CgaCtaId ;  /* 0x0000000000067919 */ /* 0x000e220000008800 */
[----:B------:R-:W-:-:S04]  /*44f0*/  MOV R3, 0x400 ;  /* 0x0000040000037802 */ /* 0x000fc80000000f00 */
[----:B0-----:R-:W-:Y:S02]  /*4500*/  LEA R7, R6, R3, 0x18 ;  /* 0x0000000306077211 */ /* 0x001fe400078ec0ff */
[----:B------:R-:W-:-:S03]  /*4510*/  SHF.L.U32 R3, R0, 0x1f, RZ ;  /* 0x0000001f00037819 */ /* 0x000fc600000006ff */
[----:B------:R-:W-:-:S07]  /*4520*/  IMAD R6, R2, 0x8, R7 ;  /* 0x0000000802067824 */ /* 0x000fce00078e0207 */
.L_x_84:
[----:B0-----:R0:W1:Y:S02]  /*4530*/  SYNCS.PHASECHK.TRANS64.TRYWAIT P1, [R6+URZ+0x380e0], R3 ;  /* 0x0380e003060075a7 */ /* 0x001064000802017f */
[----:B-1----:R-:W-:Y:S05]  /*4540*/  @!P1 NANOSLEEP.SYNCS 0x989680 ;  /* 0x009896800000995d */ /* 0x002fea0003900000 */
[----:B------:R-:W1:Y:S02]  /*4550*/  @!P1 SYNCS.PHASECHK.TRANS64 P1, [R6+URZ+0x380e0], R3 ;  /* 0x0380e003060095a7 */ /* 0x000e64000802007f */
[----:B-1----:R-:W-:Y:S05]  /*4560*/  @!P1 BRA `(.L_x_84) ;  /* 0xfffffffc00f09947 */ /* 0x002fea000383ffff */
[----:B0-----:R-:W0:Y:S02]  /*4570*/  @!P2 LDC R3, c[0x0][0x580] ;  /* 0x00016000ff03ab82 */ /* 0x001e240000000800 */
[----:B0-----:R0:W-:Y:S02]  /*4580*/  @!P2 SYNCS.ARRIVE.TRANS64 RZ, [R6+URZ+0x38000], R3 ;  /* 0x0380000306ffa9a7 */ /* 0x0011e4000800003f */
[----:B0-----:R-:W-:-:S04]  /*4590*/  PRMT R3, R13, 0x9910, RZ ;  /* 0x000099100d037816 */ /* 0x001fc800000000ff */
[----:B------:R-:W-:-:S13]  /*45a0*/  ISETP.NE.AND P1, PT, R3, 0x2, PT ;  /* 0x000000020300780c */ /* 0x000fda0003f25270 */
[----:B------:R-:W-:Y:S05]  /*45b0*/  @P1 BRA `(.L_x_85) ;  /* 0x0000000000041947 */ /* 0x000fea0003800000 */
[----:B------:R-:W-:Y:S01]  /*45c0*/  BPT.TRAP 0x1 ;  /* 0x000000040000795c */ /* 0x000fe20000300000 */
.L_x_85:
[----:B------:R-:W-:Y:S05]  /*45d0*/  @P0 BRA `(.L_x_86) ;  /* 0x0000000000040947 */ /* 0x000fea0003800000 */
[----:B------:R-:W-:Y:S01]  /*45e0*/  BPT.TRAP 0x1 ;  /* 0x000000040000795c */ /* 0x000fe20000300000 */
.L_x_86:
[----:B------:R-:W-:Y:S01]  /*45f0*/  ULDC UR6, c[0x0][0x490] ;  /* 0x0001240000067ab9 */ /* 0x000fe20000000800 */
[----:B------:R-:W-:Y:S01]  /*4600*/  R2UR UR15, R14 ;  /* 0x000000000e0f72ca */ /* 0x000fe200000e0000 */
[----:B------:R-:W-:Y:S01]  /*4610*/  UISETP.NE.AND UP0, UPT, UR6, 0x1, UPT ;  /* 0x000000010600788c */ /* 0x000fe2000bf05270 */
[----:B------:R-:W-:Y:S01]  /*4620*/  R2UR UR10, R7 ;  /* 0x00000000070a72ca */ /* 0x000fe200000e0000 */
[----:B------:R-:W-:Y:S01]  /*4630*/  ULDC UR22, c[0x0][0x49c] ;  /* 0x0001270000167ab9 */ /* 0x000fe20000000800 */
[----:B------:R-:W-:Y:S01]  /*4640*/  ULDC UR23, c[0x0][0x4a8] ;  /* 0x00012a0000177ab9 */ /* 0x000fe20000000800 */
[----:B------:R-:W-:Y:S01]  /*4650*/  UISETP.NE.AND UP1, UPT, UR22, 0x1, UPT ;  /* 0x000000011600788c */ /* 0x000fe2000bf25270 */
[----:B------:R-:W-:Y:S01]  /*4660*/  R2UR UR11, R6 ;  /* 0x00000000060b72ca */ /* 0x000fe200000e0000 */
[----:B------:R-:W-:Y:S01]  /*4670*/  UIADD3 UR21, -UR6, URZ, URZ ;  /* 0x0000003f06157290 */ /* 0x000fe2000fffe13f */
[----:B------:R-:W-:Y:S01]  /*4680*/  IMAD.U32 R3, R9, 0x20, R8 ;  /* 0x0000002009037824 */ /* 0x000fe200078e0008 */
[----:B------:R-:W-:Y:S01]  /*4690*/  ULDC.64 UR26, c[0x0][0x198] ;  /* 0x00006600001a7ab9 */ /* 0x000fe20000000a00 */
[----:B------:R-:W-:Y:S01]  /*46a0*/  VIADD R15, R15, 0xffffffff ;  /* 0xffffffff0f0f7836 */ /* 0x000fe20000000000 */
[----:B------:R-:W-:Y:S01]  /*46b0*/  R2UR UR29, R5 ;  /* 0x00000000051d72ca */ /* 0x000fe200000e0000 */
[----:B------:R-:W-:Y:S01]  /*46c0*/  @UP0 ULDC UR4, c[0x0][0x494] ;  /* 0x0001250000040ab9 */ /* 0x000fe20000000800 */
[----:B------:R-:W-:Y:S01]  /*46d0*/  @UP0 ULDC UR7, c[0x0][0x498] ;  /* 0x0001260000070ab9 */ /* 0x000fe20000000800 */
[----:B------:R-:W-:Y:S01]  /*46e0*/  UIMAD.WIDE.U32 UR4, UR15, UR4, URZ ;  /* 0x000000040f0472a5 */ /* 0x000fe2000f8e003f */
[----:B------:R-:W-:Y:S01]  /*46f0*/  IMAD.U32 R3, R12, 0x400, R3 ;  /* 0x000004000c037824 */ /* 0x000fe200078e0003 */
[----:B------:R-:W-:Y:S01]  /*4700*/  @UP1 ULDC.64 UR8, c[0x0][0x4a0] ;  /* 0x0001280000081ab9 */ /* 0x000fe20000000a00 */
[----:B------:R-:W-:Y:S01]  /*4710*/  ISETP.GT.AND P3, PT, R15, 0x1, PT ;  /* 0x000000010f00780c */ /* 0x000fe20003f64270 */
[----:B------:R-:W-:Y:S01]  /*4720*/  @UP0 USHF.R.U32.HI UR15, URZ, UR7, UR5 ;  /* 0x000000073f0f0299 */ /* 0x000fe20008011605 */
[C---:B------:R-:W-:Y:S01]  /*4730*/  R2UR UR7, R14.reuse ;  /* 0x000000000e0772ca */ /* 0x040fe200000e0000 */
[----:B------:R-:W-:Y:S01]  /*4740*/  UISETP.NE.AND UP0, UPT, UR23, 0x1, UPT ;  /* 0x000000011700788c */ /* 0x000fe2000bf05270 */
[----:B------:R-:W-:Y:S01]  /*4750*/  VIADD R14, R14, 0x20 ;  /* 0x000000200e0e7836 */ /* 0x000fe20000000000 */
[----:B------:R-:W-:Y:S01]  /*4760*/  UIMAD.WIDE.U32 UR4, UR15, UR8, URZ ;  /* 0x000000080f0472a5 */ /* 0x000fe2000f8e003f */
[----:B------:R-:W-:-:S02]  /*4770*/  ULDC UR24, c[0x0][0x4cc] ;  /* 0x0001330000187ab9 */ /* 0x000fc40000000800 */
[----:B------:R-:W-:Y:S01]  /*4780*/  UMOV UR20, UR15 ;  /* 0x0000000f00147c82 */ /* 0x000fe20008000000 */
[----:B------:R-:W-:Y:S02]  /*4790*/  @UP1 USHF.R.U32.HI UR20, URZ, UR9, UR5 ;  /* 0x000000093f141299 */ /* 0x000fe40008011605 */
[----:B------:R-:W-:Y:S01]  /*47a0*/  UIADD3 UR5, UR11, 0x38000, URZ ;  /* 0x000380000b057890 */ /* 0x000fe2000fffe03f */
[C---:B------:R-:W-:Y:S01]  /*47b0*/  R2UR UR4, R2.reuse ;  /* 0x00000000020472ca */ /* 0x040fe200000e0000 */
[----:B------:R-:W-:Y:S01]  /*47c0*/  UIADD3 UR18, UP1, UR26, 0xf0, URZ ;  /* 0x000000f01a127890 */ /* 0x000fe2000ff3e03f */
[----:B------:R-:W-:Y:S01]  /*47d0*/  VIADD R2, R2, 0x1 ;  /* 0x0000000102027836 */ /* 0x000fe20000000000 */
[----:B------:R-:W-:Y:S01]  /*47e0*/  @UP0 ULDC UR6, c[0x0][0x4b0] ;  /* 0x00012c0000060ab9 */ /* 0x000fe20000000800 */
[----:B------:R-:W-:Y:S01]  /*47f0*/  UMOV UR14, UR20 ;  /* 0x00000014000e7c82 */ /* 0x000fe20008000000 */
[----:B------:R-:W-:Y:S02]  /*4800*/  UIMAD UR21, UR15, UR21, UR7 ;  /* 0x000000150f1572a4 */ /* 0x000fe4000f8e0207 */
[----:B------:R-:W-:Y:S01]  /*4810*/  UIADD3 UR26, UP2, UR26, 0x1f0, URZ ;  /* 0x000001f01a1a7890 */ /* 0x000fe2000ff5e03f */
[C---:B------:R-:W-:Y:S01]  /*4820*/  ISETP.NE.AND P1, PT, R2.reuse, 0x1c, PT ;  /* 0x0000001c0200780c */ /* 0x040fe20003f25270 */
[----:B------:R-:W-:Y:S01]  /*4830*/  ULDC UR25, c[0x0][0x4ec] ;  /* 0x00013b0000197ab9 */ /* 0x000fe20000000800 */
[----:B------:R-:W-:Y:S01]  /*4840*/  ULDC.64 UR12, c[0x0][0x4d0] ;  /* 0x00013400000c7ab9 */ /* 0x000fe20000000a00 */
[----:B------:R-:W-:Y:S01]  /*4850*/  ULDC.64 UR8, c[0x0][0x4f0] ;  /* 0x00013c0000087ab9 */ /* 0x000fe20000000a00 */
[----:B------:R-:W-:Y:S01]  /*4860*/  UIADD3.X UR19, URZ, UR27, URZ, UP1, !UPT ;  /* 0x0000001b3f137290 */ /* 0x000fe20008ffe43f */
[----:B------:R-:W-:Y:S01]  /*4870*/  SEL R2, R2, RZ, P1 ;  /* 0x000000ff02027207 */ /* 0x000fe20000800000 */
[----:B------:R-:W-:-:S02]  /*4880*/  ULEA UR4, UR4, UR10, 0xc ;  /* 0x0000000a04047291 */ /* 0x000fc4000f8e603f */
[----:B------:R-:W-:Y:S01]  /*4890*/  UIADD3.X UR27, URZ, UR27, URZ, UP2, !UPT ;  /* 0x0000001b3f1b7290 */ /* 0x000fe200097fe43f */
[----:B------:R-:W-:Y:S01]  /*48a0*/  @UP0 ULDC UR10, c[0x0][0x4ac] ;  /* 0x00012b00000a0ab9 */ /* 0x000fe20000000800 */
[----:B------:R-:W-:Y:S02]  /*48b0*/  UIADD3 UR28, UR4, 0x1c000, URZ ;  /* 0x0001c000041c7890 */ /* 0x000fe4000fffe03f */
[----:B------:R-:W-:Y:S02]  /*48c0*/  UIMAD.WIDE.U32 UR10, UR20, UR10, URZ ;  /* 0x0000000a140a72a5 */ /* 0x000fe4000f8e003f */
[----:B------:R-:W-:Y:S02]  /*48d0*/  UIMAD UR21, UR21, UR24, UR25 ;  /* 0x00000018151572a4 */ /* 0x000fe4000f8e0219 */
[----:B------:R-:W-:Y:S01]  /*48e0*/  @UP0 USHF.R.U32.HI UR14, URZ, UR6, UR11 ;  /* 0x000000063f0e0299 */ /* 0x000fe2000801160b */
[----:B------:R-:W-:Y:S01]  /*48f0*/  R2UR UR6, R11 ;  /* 0x000000000b0672ca */ /* 0x000fe200000e0000 */
[----:B------:R-:W-:-:S02]  /*4900*/  UIADD3 UR11, -UR20, URZ, URZ ;  /* 0x0000003f140b7290 */ /* 0x000fc4000fffe13f */
[----:B------:R-:W-:Y:S02]  /*4910*/  UIADD3 UR10, -UR14, URZ, URZ ;  /* 0x0000003f0e0a7290 */ /* 0x000fe4000fffe13f */
[----:B------:R-:W-:Y:S01]  /*4920*/  UIMAD UR11, UR22, UR11, UR15 ;  /* 0x0000000b160b72a4 */ /* 0x000fe2000f8e020f */
[----:B------:R-:W-:Y:S01]  /*4930*/  R2UR UR15, R3 ;  /* 0x00000000030f72ca */ /* 0x000fe200000e0000 */
[----:B------:R-:W-:Y:S01]  /*4940*/  UIMAD UR10, UR23, UR10, UR20 ;  /* 0x0000000a170a72a4 */ /* 0x000fe2000f8e0214 */
[----:B------:R-:W-:Y:S01]  /*4950*/  SEL R3, RZ, 0x1, P1 ;  /* 0x00000001ff037807 */ /* 0x000fe20000800000 */
[----:B------:R-:W-:Y:S02]  /*4960*/  UIMAD UR12, UR11, UR12, UR8 ;  /* 0x0000000c0b0c72a4 */ /* 0x000fe4000f8e0208 */
[----:B------:R-:W-:Y:S01]  /*4970*/  UIMAD UR13, UR10, UR13, UR9 ;  /* 0x0000000d0a0d72a4 */ /* 0x000fe2000f8e0209 */
[----:B------:R-:W-:Y:S01]  /*4980*/  LOP3.LUT R0, R0, R3, RZ, 0x3c, !PT ;  /* 0x0000000300007212 */ /* 0x000fe200078e3cff */
[----:B------:R-:W-:Y:S01]  /*4990*/  UMOV UR16, 0x0 ;  /* 0x0000000000107882 */ /* 0x000fe20000000000 */
[----:B------:R-:W-:Y:S01]  /*49a0*/  UMOV UR17, 0x10000000 ;  /* 0x1000000000117882 */ /* 0x000fe20000000000 */
[----:B------:R-:W-:Y:S01]  /*49b0*/  UMOV UR10, UR29 ;  /* 0x0000001d000a7c82 */ /* 0x000fe20008000000 */
[----:B------:R-:W-:Y:S01]  /*49c0*/  UMOV UR9, UR5 ;  /* 0x0000000500097c82 */ /* 0x000fe20008000000 */
[----:B------:R-:W-:Y:S01]  /*49d0*/  UMOV UR8, UR28 ;  /* 0x0000001c00087c82 */ /* 0x000fe20008000000 */
[----:B------:R-:W-:Y:S01]  /*49e0*/  UMOV UR11, UR21 ;  /* 0x00000015000b7c82 */ /* 0x000fe20008000000 */
[----:B------:R-:W-:Y:S01]  /*49f0*/  UPRMT UR15, UR15, 0x5410, URZ ;  /* 0x000054100f0f7896 */ /* 0x000fe2000800003f */
[----:B------:R1:W-:Y:S08]  /*4a00*/  UTMALDG.2D [UR4], [UR18], desc[UR16] ;  /* 0x00001004120075b4 */ /* 0x0003f00008009000 */
[----:B------:R1:W-:Y:S02]  /*4a10*/  UTMALDG.5D.IM2COL [UR8], [UR26], UR15 ;  /* 0x000000081a0073b4 */ /* 0x0003e4000806000f */
[----:B-1----:R-:W-:Y:S05]  /*4a20*/  @P3 BRA `(.L_x_87) ;  /* 0xfffffff800ac3947 */ /* 0x002fea000383ffff */
.L_x_83:
[----:B------:R-:W-:Y:S01]  /*4a30*/  ISETP.GE.U32.AND P2, PT, R10, 0x1c, PT ;  /* 0x0000001c0a00780c */ /* 0x000fe20003f46070 */
[----:B------:R-:W-:Y:S05]  /*4a40*/  WARPSYNC.ALL ;  /* 0x0000000000007948 */ /* 0x000fea0003800000 */
[----:B------:R-:W-:-:S07]  /*4a50*/  ELECT P1, URZ, PT ;  /* 0x00000000003f782f */ /* 0x000fce0003820000 */
[----:B0----5:R-:W-:-:S05]  /*4a60*/  @P2 SHF.R.U32.HI R2, RZ, 0x2, R10 ;  /* 0x00000002ff022819 */ /* 0x021fca000001160a */
[----:B------:R-:W-:-:S05]  /*4a70*/  @P2 IMAD.WIDE.U32 R2, R2, 0x24924925, RZ ;  /* 0x2492492502022825 */ /* 0x000fca00078e00ff */
[----:B------:R-:W-:-:S04]  /*4a80*/  @P2 LOP3.LUT R2, R3, 0x1, RZ, 0xc0, !PT ;  /* 0x0000000103022812 */ /* 0x000fc800078ec0ff */
[----:B------:R-:W-:Y:S01]  /*4a90*/  @P2 ISETP.NE.U32.AND P0, PT, R2, 0x1, PT ;  /* 0x000000010200280c */ /* 0x000fe20003f05070 */
[----:B------:R-:W-:-:S12]  /*4aa0*/  @!P1 EXIT ;  /* 0x000000000000994d */ /* 0x000fd80003800000 */
[----:B------:R-:W-:Y:S02]  /*4ab0*/  LOP3.LUT R4, R4, 0x2, RZ, 0xfc, !PT ;  /* 0x0000000204047812 */ /* 0x000fe400078efcff */
[----:B------:R-:W-:Y:S02]  /*4ac0*/  @P2 ISETP.NE.U32.AND.EX P0, PT, RZ, RZ, PT, P0 ;  /* 0x000000ffff00220c */ /* 0x000fe40003f05100 */
[----:B------:R-:W-:Y:S01]  /*4ad0*/  ISETP.NE.AND P1, PT, R4, 0x3, PT ;  /* 0x000000030400780c */ /* 0x000fe20003f25270 */
[----:B------:R-:W-:Y:S01]  /*4ae0*/  IMAD.MOV.U32 R4, RZ, RZ, 0x1 ;  /* 0x00000001ff047424 */ /* 0x000fe200078e00ff */
[----:B------:R-:W-:-:S11]  /*4af0*/  @P2 SEL R4, RZ, 0x1, !P0 ;  /* 0x00000001ff042807 */ /* 0x000fd60004000000 */
[----:B------:R-:W-:Y:S05]  /*4b00*/  @!P1 BRA `(.L_x_88) ;  /* 0x0000000000049947 */ /* 0x000fea0003800000 */
[----:B------:R-:W-:Y:S01]  /*4b10*/  BPT.TRAP 0x1 ;  /* 0x000000040000795c */ /* 0x000fe20000300000 */
.L_x_88:
[----:B------:R-:W0:Y:S01]  /*4b20*/  S2R R5, SR_CgaCtaId ;  /* 0x0000000000057919 */ /* 0x000e220000008800 */
[----:B------:R-:W-:Y:S02]  /*4b30*/  SHF.R.U32.HI R2, RZ, 0x2, R10 ;  /* 0x00000002ff027819 */ /* 0x000fe4000001160a */
[----:B------:R-:W-:-:S03]  /*4b40*/  MOV R0, 0x400 ;  /* 0x0000040000007802 */ /* 0x000fc60000000f00 */
[----:B------:R-:W-:-:S04]  /*4b50*/  IMAD.WIDE.U32 R2, R2, 0x24924925, RZ ;  /* 0x2492492502027825 */ /* 0x000fc800078e00ff */
[----:B------:R-:W-:Y:S01]  /*4b60*/  IMAD R3, R3, -0x1c, R10 ;  /* 0xffffffe403037824 */ /* 0x000fe200078e020a */
[----:B0-----:R-:W-:Y:S02]  /*4b70*/  LEA R0, R5, R0, 0x18 ;  /* 0x0000000005007211 */ /* 0x001fe400078ec0ff */
[----:B------:R-:W-:-:S03]  /*4b80*/  SHF.L.U32 R5, R4, 0x1f, RZ ;  /* 0x0000001f04057819 */ /* 0x000fc600000006ff */
[----:B------:R-:W-:-:S04]  /*4b90*/  VIADD R0, R0, 0x380e0 ;  /* 0x000380e000007836 */ /* 0x000fc80000000000 */
[----:B------:R-:W-:-:S07]  /*4ba0*/  IMAD R2, R3, 0x8, R0 ;  /* 0x0000000803027824 */ /* 0x000fce00078e0200 */
.L_x_89:
[----:B0-----:R0:W1:Y:S02]  /*4bb0*/  SYNCS.PHASECHK.TRANS64.TRYWAIT P0, [R2+URZ], R5 ;  /* 0x00000005020075a7 */ /* 0x001064000800017f */
[----:B-1----:R-:W-:Y:S05]  /*4bc0*/  @!P0 NANOSLEEP.SYNCS 0x989680 ;  /* 0x009896800000895d */ /* 0x002fea0003900000 */
[----:B------:R-:W1:Y:S02]  /*4bd0*/  @!P0 SYNCS.PHASECHK.TRANS64 P0, [R2+URZ], R5 ;  /* 0x00000005020085a7 */ /* 0x000e64000800007f */
[----:B-1----:R-:W-:Y:S05]  /*4be0*/  @!P0 BRA `(.L_x_89) ;  /* 0xfffffffc00f08947 */ /* 0x002fea000383ffff */
[----:B------:R-:W-:-:S05]  /*4bf0*/  VIADD R3, R3, 0x1 ;  /* 0x0000000103037836 */ /* 0x000fca0000000000 */
[----:B------:R-:W-:-:S04]  /*4c00*/  ISETP.NE.AND P0, PT, R3, 0x1c, PT ;  /* 0x0000001c0300780c */ /* 0x000fc80003f05270 */
[----:B0-----:R-:W-:Y:S02]  /*4c10*/  SEL R5, RZ, 0x1, P0 ;  /* 0x00000001ff057807 */ /* 0x001fe40000000000 */
[----:B------:R-:W-:Y:S02]  /*4c20*/  SEL R3, R3, RZ, P0 ;  /* 0x000000ff03037207 */ /* 0x000fe40000000000 */
[----:B------:R-:W-:-:S03]  /*4c30*/  LOP3.LUT R7, R4, R5, RZ, 0x3c, !PT ;  /* 0x0000000504077212 */ /* 0x000fc600078e3cff */
[----:B------:R-:W-:Y:S01]  /*4c40*/  IMAD R2, R3, 0x8, R0 ;  /* 0x0000000803027824 */ /* 0x000fe200078e0200 */
[----:B------:R-:W-:-:S07]  /*4c50*/  SHF.L.U32 R5, R7, 0x1f, RZ ;  /* 0x0000001f07057819 */ /* 0x000fce00000006ff */
.L_x_90:
        /* <DEDUP_REMOVED lines=11> */
.L_x_91:
        /* <DEDUP_REMOVED lines=11> */
.L_x_92:
        /* <DEDUP_REMOVED lines=11> */
.L_x_93:
        /* <DEDUP_REMOVED lines=11> */
.L_x_94:
        /* <DEDUP_REMOVED lines=11> */
.L_x_95:
        /* <DEDUP_REMOVED lines=11> */
.L_x_96:
        /* <DEDUP_REMOVED lines=11> */
.L_x_97:
        /* <DEDUP_REMOVED lines=11> */
.L_x_98:
        /* <DEDUP_REMOVED lines=11> */
.L_x_99:
        /* <DEDUP_REMOVED lines=11> */
.L_x_100:
        /* <DEDUP_REMOVED lines=11> */
.L_x_101:
        /* <DEDUP_REMOVED lines=11> */
.L_x_102:
        /* <DEDUP_REMOVED lines=11> */
.L_x_103:
        /* <DEDUP_REMOVED lines=11> */
.L_x_104:
        /* <DEDUP_REMOVED lines=11> */
.L_x_105:
        /* <DEDUP_REMOVED lines=11> */
.L_x_106:
        /* <DEDUP_REMOVED lines=11> */
.L_x_107:
        /* <DEDUP_REMOVED lines=11> */
.L_x_108:
        /* <DEDUP_REMOVED lines=11> */
.L_x_109:
        /* <DEDUP_REMOVED lines=11> */
.L_x_110:
        /* <DEDUP_REMOVED lines=11> */
.L_x_111:
        /* <DEDUP_REMOVED lines=11> */
.L_x_112:
        /* <DEDUP_REMOVED lines=11> */
.L_x_113:
        /* <DEDUP_REMOVED lines=11> */
.L_x_114:
        /* <DEDUP_REMOVED lines=11> */
.L_x_115:
        /* <DEDUP_REMOVED lines=11> */
.L_x_116:
[----:B0-----:R0:W1:Y:S02]  /*5e40*/  SYNCS.PHASECHK.TRANS64.TRYWAIT P0, [R3+URZ], R0 ;  /* 0x00000000030075a7 */ /* 0x001064000800017f */
[----:B-1----:R-:W-:Y:S05]  /*5e50*/  @!P0 NANOSLEEP.SYNCS 0x989680 ;  /* 0x009896800000895d */ /* 0x002fea0003900000 */
[----:B------:R-:W1:Y:S02]  /*5e60*/  @!P0 SYNCS.PHASECHK.TRANS64 P0, [R3+URZ], R0 ;  /* 0x00000000030085a7 */ /* 0x000e64000800007f */
[----:B-1----:R-:W-:Y:S05]  /*5e70*/  @P0 EXIT ;  /* 0x000000000000094d */ /* 0x002fea0003800000 */
[----:B------:R-:W-:Y:S05]  /*5e80*/  BRA `(.L_x_116) ;  /* 0xfffffffc00ec7947 */ /* 0x000fea000383ffff */
.L_x_117:
[----:B------:R-:W-:-:S00]  /*5e90*/  BRA `(.L_x_117) ;  /* 0xfffffffc00fc7947 */ /* 0x000fc0000383ffff */
[----:B------:R-:W-:-:S00]  /*5ea0*/  NOP ;  /* 0x0000000000007918 */ /* 0x000fc00000000000 */
        /* <DEDUP_REMOVED lines=13> */
.L_x_118:


//--------------------- .nv.shared._ZN7cutlass13device_kernelINS_4conv6kernel13ConvUniversalINS1_16ConvProblemShapeILNS1_8OperatorE2ELi3EEENS1_10collective14CollectiveConvINS1_46MainloopSm90TmaGmmaWarpSpecializedImplicitGemmILS5_2ELi28ELi3EN4cute5tupleIJNSA_1CILi1EEESD_SD_EEENS1_36KernelImplicitTmaWarpSpecializedSm90ELi1EEENSB_IJNSC_ILi64EEENSB_IJSH_EEENSB_IJNSC_ILi32EEEEEEEEENS_6half_tESM_NSA_8TiledMMAINSA_8MMA_AtomIJNSA_4SM904GMMA25MMA_64x64x16_F32F16F16_SSILNSQ_5MajorE1ELSS_1ELNSQ_7ScaleInE1ELST_1EEEEEENSA_6LayoutISE_NSB_IJNSC_ILi0EEESX_SX_EEEEENSB_IJNSA_10UnderscoreES10_S10_EEEEENS7_6detail26Sm90ImplicitGemmTileTraitsINSA_13SM90_TMA_LOADENSA_14ComposedLayoutINSA_7SwizzleILi3ELi4ELi3EEENSA_18smem_ptr_flag_bitsILi16EEENSW_INSB_IJNSB_IJSH_SD_EEENSB_IJNSC_ILi8EEENSC_ILi4EEEEEENSB_IJSD_NSC_ILi28EEEEEEEEENSB_IJNSB_IJSD_SX_EEENSB_IJSH_NSC_ILi512EEEEEENSB_IJSX_NSC_ILi2048EEEEEEEEEEEEEvEENS14_INSA_20SM90_TMA_LOAD_IM2COLES1P_vEEEENS_8epilogue10collective6detail29Sm90TmaWarpSpecializedAdapterINS1V_15DefaultEpilogueISM_NSB_IJlNSB_IJSD_lllEEESX_EEES20_NS1U_6thread17LinearCombinationISM_Li1EffLNS21_9ScaleType4KindE0ELNS_15FloatRoundStyleE2ESM_EENS_4gemm15EpilogueDefaultEEEEEvvEEEEvNT_6ParamsE --------------------------
	.section	.nv.shared._ZN7cutlass13device_kernelINS_4conv6kernel13ConvUniversalINS1_16ConvProblemShapeILNS1_8OperatorE2ELi3EEENS1_10collective14CollectiveConvINS1_46MainloopSm90TmaGmmaWarpSpecializedImplicitGemmILS5_2ELi28ELi3EN4cute5tupleIJNSA_1CILi1EEESD_SD_EEENS1_36KernelImplicitTmaWarpSpecializedSm90ELi1EEENSB_IJNSC_ILi64EEENSB_IJSH_EEENSB_IJNSC_ILi32EEEEEEEEENS_6half_tESM_NSA_8TiledMMAINSA_8MMA_AtomIJNSA_4SM904GMMA25MMA_64x64x16_F32F16F16_SSILNSQ_5MajorE1ELSS_1ELNSQ_7ScaleInE1ELST_1EEEEEENSA_6LayoutISE_NSB_IJNSC_ILi0EEESX_SX_EEEEENSB_IJNSA_10UnderscoreES10_S10_EEEEENS7_6detail26Sm90ImplicitGemmTileTraitsINSA_13SM90_TMA_LOADENSA_14ComposedLayoutINSA_7SwizzleILi3ELi4ELi3EEENSA_18smem_ptr_flag_bitsILi16EEENSW_INSB_IJNSB_IJSH_SD_EEENSB_IJNSC_ILi8EEENSC_ILi4EEEEEENSB_IJSD_NSC_ILi28EEEEEEEEENSB_IJNSB_IJSD_SX_EEENSB_IJSH_NSC_ILi512EEEEEENSB_IJSX_NSC_ILi2048EEEEEEEEEEEEEvEENS14_INSA_20SM90_TMA_LOAD_IM2COLES1P_vEEEENS_8epilogue10collective6detail29Sm90TmaWarpSpecializedAdapterINS1V_15DefaultEpilogueISM_NSB_IJlNSB_IJSD_lllEEESX_EEES20_NS1U_6thread17LinearCombinationISM_Li1EffLNS21_9ScaleType4KindE0ELNS_15FloatRoundStyleE2ESM_EENS_4gemm15EpilogueDefaultEEEEEvvEEEEvNT_6ParamsE,"aw",@nobits
	.sectionflags	@""
	.align	16
	.zero		1024


//--------------------- .nv.shared.reserved.0     --------------------------
	.section	.nv.shared.reserved.0,"aw",@nobits
	.weak		__nv_reservedSMEM_offset_0_alias
	.size		__nv_reservedSMEM_offset_0_alias, 0, 0
	.other		__nv_reservedSMEM_offset_0_alias,@"STO_CUDA_RESERVED_SHARED STV_DEFAULT"
__nv_reservedSMEM_offset_0_alias:
	.zero		0


//--------------------- .nv.global                --------------------------
	.section	.nv.global,"aw",@nobits
.nv.global:
	.type		_ZN39_INTERNAL_f1f0429f_4_k_cu_cf2a7e5e_27814cute1_E,@object
	.size		_ZN39_INTERNAL_f1f0429f_4_k_cu_cf2a7e5e_27814cute1_E,(_ZN39_INTERNAL_f1f0429f_4_k_cu_cf2a7e5e_27814cuda3std3__45__cpo6cbeginE - _ZN39_INTERNAL_f1f0429f_4_k_cu_cf2a7e5e_27814cute1_E)
_ZN39_INTERNAL_f1f0429f_4_k_cu_cf2a7e5e_27814cute1_E:
	.zero		1
	.type		_ZN39_INTERNAL_f1f0429f_4_k_cu_cf2a7e5e_27814cuda3std3__45__cpo6cbeginE,@object
	.size		_ZN39_INTERNAL_f1f0429f_4_k_cu_cf2a7e5e_27814cuda3std3__45__cpo6cbeginE,(_ZN39_INTERNAL_f1f0429f_4_k_cu_cf2a7e5e_27814cuda3std3__48in_placeE - _ZN39_INTERNAL_f1f0429f_4_k_cu_cf2a7e5e_27814cuda3std3__45__cpo6cbeginE)
_ZN39_INTERNAL_f1f0429f_4_k_cu_cf2a7e5e_27814cuda3std3__45__cpo6cbeginE:
	.zero		1
	.type		_ZN39_INTERNAL_f1f0429f_4_k_cu_cf2a7e5e_27814cuda3std3__48in_placeE,@object
	.size		_ZN39_INTERNAL_f1f0429f_4_k_cu_cf2a7e5e_27814cuda3std3__48in_placeE,(_ZN39_INTERNAL_f1f0429f_4_k_cu_cf2a7e5e_27814cuda3std6ranges3__45__cpo9iter_moveE - _ZN39_INTERNAL_f1f0429f_4_k_cu_cf2a7e5e_27814cuda3std3__48in_placeE)
_ZN39_INTERNAL_f1f0429f_4_k_cu_cf2a7e5e_27814cuda3std3__48in_placeE:
	.zero		1
	.type		_ZN39_INTERNAL_f1f0429f_4_k_cu_cf2a7e5e_27814cuda3std6ranges3__45__cpo9iter_moveE,@object
	.size		_ZN39_INTERNAL_f1f0429f_4_k_cu_cf2a7e5e_27814cuda3std6ranges3__45__cpo9iter_moveE,(_ZN39_INTERNAL_f1f0429f_4_k_cu_cf2a7e5e_27814cuda3std3__45__cpo5beginE - _ZN39_INTERNAL_f1f0429f_4_k_cu_cf2a7e5e_27814cuda3std6ranges3__45__cpo9iter_moveE)
_ZN39_INTERNAL_f1f0429f_4_k_cu_cf2a7e5e_27814cuda3std6ranges3__45__cpo9iter_moveE:
	.zero		1
	.type		_ZN39_INTERNAL_f1f0429f_4_k_cu_cf2a7e5e_27814cuda3std3__45__cpo5beginE,@object
	.size		_ZN39_INTERNAL_f1f0429f_4_k_cu_cf2a7e5e_27814cuda3std3__45__cpo5beginE,(_ZN39_INTERNAL_f1f0429f_4_k_cu_cf2a7e5e_27814cuda3std3__441_GLOBAL__N__f1f0429f_4_k_cu_cf2a7e5e_27816ignoreE - _ZN39_INTERNAL_f1f0429f_4_k_cu_cf2a7e5e_27814cuda3std3__45__cpo5beginE)
_ZN39_INTERNAL_f1f0429f_4_k_cu_cf2a7e5e_27814cuda3std3__45__cpo5beginE:
	.zero		1
	.type		_ZN39_INTERNAL_f1f0429f_4_k_cu_cf2a7e5e_27814cuda3std3__441_GLOBAL__N__f1f0429f_4_k_cu_cf2a7e5e_27816ignoreE,@object
	.size		_ZN39_INTERNAL_f1f0429f_4_k_cu_cf2a7e5e_27814cuda3std3__441_GLOBAL__N__f1f0429f_4_k_cu_cf2a7e5e_27816ignoreE,(_ZN39_INTERNAL_f1f0429f_4_k_cu_cf2a7e5e_27814cute7productE - _ZN39_INTERNAL_f1f0429f_4_k_cu_cf2a7e5e_27814cuda3std3__441_GLOBAL__N__f1f0429f_4_k_cu_cf2a7e5e_27816ignoreE)
_ZN39_INTERNAL_f1f0429f_4_k_cu_cf2a7e5e_27814cuda3std3__441_GLOBAL__N__f1f0429f_4_k_cu_cf2a7e5e_27816ignoreE:
	.zero		1
	.type		_ZN39_INTERNAL_f1f0429f_4_k_cu_cf2a7e5e_27814cute7productE,@object
	.size		_ZN39_INTERNAL_f1f0429f_4_k_cu_cf2a7e5e_27814cute7productE,(_ZN39_INTERNAL_f1f0429f_4_k_cu_cf2a7e5e_27814cuda3std3__45__cpo3endE - _ZN39_INTERNAL_f1f0429f_4_k_cu_cf2a7e5e_27814cute7productE)
_ZN39_INTERNAL_f1f0429f_4_k_cu_cf2a7e5e_27814cute7productE:
	.zero		1
	.type		_ZN39_INTERNAL_f1f0429f_4_k_cu_cf2a7e5e_27814cuda3std3__45__cpo3endE,@object
	.size		_ZN39_INTERNAL_f1f0429f_4_k_cu_cf2a7e5e_27814cuda3std3__45__cpo3endE,(_ZN39_INTERNAL_f1f0429f_4_k_cu_cf2a7e5e_27814cuda3std3__419piecewise_constructE - _ZN39_INTERNAL_f1f0429f_4_k_cu_cf2a7e5e_27814cuda3std3__45__cpo3endE)
_ZN39_INTERNAL_f1f0429f_4_k_cu_cf2a7e5e_27814cuda3std3__45__cpo3endE:
	.zero		1
	.type		_ZN39_INTERNAL_f1f0429f_4_k_cu_cf2a7e5e_27814cuda3std3__419piecewise_constructE,@object
	.size		_ZN39_INTERNAL_f1f0429f_4_k_cu_cf2a7e5e_27814cuda3std3__419piecewise_constructE,(_ZN39_INTERNAL_f1f0429f_4_k_cu_cf2a7e5e_27814cuda3std3__45__cpo4cendE - _ZN39_INTERNAL_f1f0429f_4_k_cu_cf2a7e5e_27814cuda3std3__419piecewise_constructE)
_ZN39_INTERNAL_f1f0429f_4_k_cu_cf2a7e5e_27814cuda3std3__419piecewise_constructE:
	.zero		1
	.type		_ZN39_INTERNAL_f1f0429f_4_k_cu_cf2a7e5e_27814cuda3std3__45__cpo4cendE,@object
	.size		_ZN39_INTERNAL_f1f0429f_4_k_cu_cf2a7e5e_27814cuda3std3__45__cpo4cendE,(_ZN39_INTERNAL_f1f0429f_4_k_cu_cf2a7e5e_27814cuda3std6ranges3__45__cpo4swapE - _ZN39_INTERNAL_f1f0429f_4_k_cu_cf2a7e5e_27814cuda3std3__45__cpo4cendE)
_ZN39_INTERNAL_f1f0429f_4_k_cu_cf2a7e5e_27814cuda3std3__45__cpo4cendE:
	.zero		1
	.type		_ZN39_INTERNAL_f1f0429f_4_k_cu_cf2a7e5e_27814cuda3std6ranges3__45__cpo4swapE,@object
	.size		_ZN39_INTERNAL_f1f0429f_4_k_cu_cf2a7e5e_27814cuda3std6ranges3__45__cpo4swapE,(.L_7 - _ZN39_INTERNAL_f1f0429f_4_k_cu_cf2a7e5e_27814cuda3std6ranges3__45__cpo4swapE)
_ZN39_INTERNAL_f1f0429f_4_k_cu_cf2a7e5e_27814cuda3std6ranges3__45__cpo4swapE:
	.zero		1
.L_7:


//--------------------- .nv.constant0._ZN7cutlass13device_kernelINS_4conv6kernel13ConvUniversalINS1_16ConvProblemShapeILNS1_8OperatorE2ELi3EEENS1_10collective14CollectiveConvINS1_46MainloopSm90TmaGmmaWarpSpecializedImplicitGemmILS5_2ELi28ELi3EN4cute5tupleIJNSA_1CILi1EEESD_SD_EEENS1_36KernelImplicitTmaWarpSpecializedSm90ELi1EEENSB_IJNSC_ILi64EEENSB_IJSH_EEENSB_IJNSC_ILi32EEEEEEEEENS_6half_tESM_NSA_8TiledMMAINSA_8MMA_AtomIJNSA_4SM904GMMA25MMA_64x64x16_F32F16F16_SSILNSQ_5MajorE1ELSS_1ELNSQ_7ScaleInE1ELST_1EEEEEENSA_6LayoutISE_NSB_IJNSC_ILi0EEESX_SX_EEEEENSB_IJNSA_10UnderscoreES10_S10_EEEEENS7_6detail26Sm90ImplicitGemmTileTraitsINSA_13SM90_TMA_LOADENSA_14ComposedLayoutINSA_7SwizzleILi3ELi4ELi3EEENSA_18smem_ptr_flag_bitsILi16EEENSW_INSB_IJNSB_IJSH_SD_EEENSB_IJNSC_ILi8EEENSC_ILi4EEEEEENSB_IJSD_NSC_ILi28EEEEEEEEENSB_IJNSB_IJSD_SX_EEENSB_IJSH_NSC_ILi512EEEEEENSB_IJSX_NSC_ILi2048EEEEEEEEEEEEEvEENS14_INSA_20SM90_TMA_LOAD_IM2COLES1P_vEEEENS_8epilogue10collective6detail29Sm90TmaWarpSpecializedAdapterINS1V_15DefaultEpilogueISM_NSB_IJlNSB_IJSD_lllEEESX_EEES20_NS1U_6thread17LinearCombinationISM_Li1EffLNS21_9ScaleType4KindE0ELNS_15FloatRoundStyleE2ESM_EENS_4gemm15EpilogueDefaultEEEEEvvEEEEvNT_6ParamsE --------------------------
	.section	.nv.constant0._ZN7cutlass13device_kernelINS_4conv6kernel13ConvUniversalINS1_16ConvProblemShapeILNS1_8OperatorE2ELi3EEENS1_10collective14CollectiveConvINS1_46MainloopSm90TmaGmmaWarpSpecializedImplicitGemmILS5_2ELi28ELi3EN4cute5tupleIJNSA_1CILi1EEESD_SD_EEENS1_36KernelImplicitTmaWarpSpecializedSm90ELi1EEENSB_IJNSC_ILi64EEENSB_IJSH_EEENSB_IJNSC_ILi32EEEEEEEEENS_6half_tESM_NSA_8TiledMMAINSA_8MMA_AtomIJNSA_4SM904GMMA25MMA_64x64x16_F32F16F16_SSILNSQ_5MajorE1ELSS_1ELNSQ_7ScaleInE1ELST_1EEEEEENSA_6LayoutISE_NSB_IJNSC_ILi0EEESX_SX_EEEEENSB_IJNSA_10UnderscoreES10_S10_EEEEENS7_6detail26Sm90ImplicitGemmTileTraitsINSA_13SM90_TMA_LOADENSA_14ComposedLayoutINSA_7SwizzleILi3ELi4ELi3EEENSA_18smem_ptr_flag_bitsILi16EEENSW_INSB_IJNSB_IJSH_SD_EEENSB_IJNSC_ILi8EEENSC_ILi4EEEEEENSB_IJSD_NSC_ILi28EEEEEEEEENSB_IJNSB_IJSD_SX_EEENSB_IJSH_NSC_ILi512EEEEEENSB_IJSX_NSC_ILi2048EEEEEEEEEEEEEvEENS14_INSA_20SM90_TMA_LOAD_IM2COLES1P_vEEEENS_8epilogue10collective6detail29Sm90TmaWarpSpecializedAdapterINS1V_15DefaultEpilogueISM_NSB_IJlNSB_IJSD_lllEEESX_EEES20_NS1U_6thread17LinearCombinationISM_Li1EffLNS21_9ScaleType4KindE0ELNS_15FloatRoundStyleE2ESM_EENS_4gemm15EpilogueDefaultEEEEEvvEEEEvNT_6ParamsE,"a",@progbits
	.sectionflags	@""
	.align	4
.nv.constant0._ZN7cutlass13device_kernelINS_4conv6kernel13ConvUniversalINS1_16ConvProblemShapeILNS1_8OperatorE2ELi3EEENS1_10collective14CollectiveConvINS1_46MainloopSm90TmaGmmaWarpSpecializedImplicitGemmILS5_2ELi28ELi3EN4cute5tupleIJNSA_1CILi1EEESD_SD_EEENS1_36KernelImplicitTmaWarpSpecializedSm90ELi1EEENSB_IJNSC_ILi64EEENSB_IJSH_EEENSB_IJNSC_ILi32EEEEEEEEENS_6half_tESM_NSA_8TiledMMAINSA_8MMA_AtomIJNSA_4SM904GMMA25MMA_64x64x16_F32F16F16_SSILNSQ_5MajorE1ELSS_1ELNSQ_7ScaleInE1ELST_1EEEEEENSA_6LayoutISE_NSB_IJNSC_ILi0EEESX_SX_EEEEENSB_IJNSA_10UnderscoreES10_S10_EEEEENS7_6detail26Sm90ImplicitGemmTileTraitsINSA_13SM90_TMA_LOADENSA_14ComposedLayoutINSA_7SwizzleILi3ELi4ELi3EEENSA_18smem_ptr_flag_bitsILi16EEENSW_INSB_IJNSB_IJSH_SD_EEENSB_IJNSC_ILi8EEENSC_ILi4EEEEEENSB_IJSD_NSC_ILi28EEEEEEEEENSB_IJNSB_IJSD_SX_EEENSB_IJSH_NSC_ILi512EEEEEENSB_IJSX_NSC_ILi2048EEEEEEEEEEEEEvEENS14_INSA_20SM90_TMA_LOAD_IM2COLES1P_vEEEENS_8epilogue10collective6detail29Sm90TmaWarpSpecializedAdapterINS1V_15DefaultEpilogueISM_NSB_IJlNSB_IJSD_lllEEESX_EEES20_NS1U_6thread17LinearCombinationISM_Li1EffLNS21_9ScaleType4KindE0ELNS_15FloatRoundStyleE2ESM_EENS_4gemm15EpilogueDefaultEEEEEvvEEEEvNT_6ParamsE:
	.zero		1664


//--------------------- SYMBOLS --------------------------

	.type		.nv.reservedSmem.offset0,@object
	.size		.nv.reservedSmem.offset0,0x4
